//
// Generated by NVIDIA NVVM Compiler
//
// Compiler Build ID: CL-36424714
// Cuda compilation tools, release 13.0, V13.0.88
// Based on NVVM 20.0.0
//

.version 9.0
.target sm_100
.address_size 64

	// .globl	_Z21matrix_multiplicationP6Block4S0_S0_PiS1_S1_S1_S1_S1_
.extern .func  (.param .b32 func_retval0) vprintf
(
	.param .b64 vprintf_param_0,
	.param .b64 vprintf_param_1
)
;
.global .align 1 .b8 _ZN34_INTERNAL_f7d76263_4_k_cu_7a8ad5e84cuda3std3__45__cpo5beginE[1];
.global .align 1 .b8 _ZN34_INTERNAL_f7d76263_4_k_cu_7a8ad5e84cuda3std3__45__cpo3endE[1];
.global .align 1 .b8 _ZN34_INTERNAL_f7d76263_4_k_cu_7a8ad5e84cuda3std3__45__cpo6cbeginE[1];
.global .align 1 .b8 _ZN34_INTERNAL_f7d76263_4_k_cu_7a8ad5e84cuda3std3__45__cpo4cendE[1];
.global .align 1 .b8 _ZN34_INTERNAL_f7d76263_4_k_cu_7a8ad5e84cuda3std3__45__cpo6rbeginE[1];
.global .align 1 .b8 _ZN34_INTERNAL_f7d76263_4_k_cu_7a8ad5e84cuda3std3__45__cpo4rendE[1];
.global .align 1 .b8 _ZN34_INTERNAL_f7d76263_4_k_cu_7a8ad5e84cuda3std3__45__cpo7crbeginE[1];
.global .align 1 .b8 _ZN34_INTERNAL_f7d76263_4_k_cu_7a8ad5e84cuda3std3__45__cpo5crendE[1];
.global .align 1 .b8 _ZN34_INTERNAL_f7d76263_4_k_cu_7a8ad5e84cuda3std3__436_GLOBAL__N__f7d76263_4_k_cu_7a8ad5e86ignoreE[1];
.global .align 1 .b8 _ZN34_INTERNAL_f7d76263_4_k_cu_7a8ad5e84cuda3std3__419piecewise_constructE[1];
.global .align 1 .b8 _ZN34_INTERNAL_f7d76263_4_k_cu_7a8ad5e84cuda3std3__48in_placeE[1];
.global .align 1 .b8 _ZN34_INTERNAL_f7d76263_4_k_cu_7a8ad5e84cuda3std3__420unreachable_sentinelE[1];
.global .align 1 .b8 _ZN34_INTERNAL_f7d76263_4_k_cu_7a8ad5e84cuda3std3__47nulloptE[1];
.global .align 1 .b8 _ZN34_INTERNAL_f7d76263_4_k_cu_7a8ad5e84cuda3std3__48unexpectE[1];
.global .align 1 .b8 _ZN34_INTERNAL_f7d76263_4_k_cu_7a8ad5e84cuda3std6ranges3__45__cpo4swapE[1];
.global .align 1 .b8 _ZN34_INTERNAL_f7d76263_4_k_cu_7a8ad5e84cuda3std6ranges3__45__cpo9iter_moveE[1];
.global .align 1 .b8 _ZN34_INTERNAL_f7d76263_4_k_cu_7a8ad5e84cuda3std6ranges3__45__cpo5beginE[1];
.global .align 1 .b8 _ZN34_INTERNAL_f7d76263_4_k_cu_7a8ad5e84cuda3std6ranges3__45__cpo3endE[1];
.global .align 1 .b8 _ZN34_INTERNAL_f7d76263_4_k_cu_7a8ad5e84cuda3std6ranges3__45__cpo6cbeginE[1];
.global .align 1 .b8 _ZN34_INTERNAL_f7d76263_4_k_cu_7a8ad5e84cuda3std6ranges3__45__cpo4cendE[1];
.global .align 1 .b8 _ZN34_INTERNAL_f7d76263_4_k_cu_7a8ad5e84cuda3std6ranges3__45__cpo7advanceE[1];
.global .align 1 .b8 _ZN34_INTERNAL_f7d76263_4_k_cu_7a8ad5e84cuda3std6ranges3__45__cpo9iter_swapE[1];
.global .align 1 .b8 _ZN34_INTERNAL_f7d76263_4_k_cu_7a8ad5e84cuda3std6ranges3__45__cpo4nextE[1];
.global .align 1 .b8 _ZN34_INTERNAL_f7d76263_4_k_cu_7a8ad5e84cuda3std6ranges3__45__cpo4prevE[1];
.global .align 1 .b8 _ZN34_INTERNAL_f7d76263_4_k_cu_7a8ad5e84cuda3std6ranges3__45__cpo4dataE[1];
.global .align 1 .b8 _ZN34_INTERNAL_f7d76263_4_k_cu_7a8ad5e84cuda3std6ranges3__45__cpo5cdataE[1];
.global .align 1 .b8 _ZN34_INTERNAL_f7d76263_4_k_cu_7a8ad5e84cuda3std6ranges3__45__cpo4sizeE[1];
.global .align 1 .b8 _ZN34_INTERNAL_f7d76263_4_k_cu_7a8ad5e84cuda3std6ranges3__45__cpo5ssizeE[1];
.global .align 1 .b8 _ZN34_INTERNAL_f7d76263_4_k_cu_7a8ad5e84cuda3std6ranges3__45__cpo8distanceE[1];
.global .align 1 .b8 _ZN34_INTERNAL_f7d76263_4_k_cu_7a8ad5e86thrust24THRUST_300001_SM_1000_NS8cuda_cub3parE[1];
.global .align 1 .b8 _ZN34_INTERNAL_f7d76263_4_k_cu_7a8ad5e86thrust24THRUST_300001_SM_1000_NS8cuda_cub10par_nosyncE[1];
.global .align 1 .b8 _ZN34_INTERNAL_f7d76263_4_k_cu_7a8ad5e86thrust24THRUST_300001_SM_1000_NS6system6detail10sequential3seqE[1];
.global .align 1 .b8 _ZN34_INTERNAL_f7d76263_4_k_cu_7a8ad5e86thrust24THRUST_300001_SM_1000_NS6system3cpp3parE[1];
.global .align 1 .b8 _ZN34_INTERNAL_f7d76263_4_k_cu_7a8ad5e86thrust24THRUST_300001_SM_1000_NS12placeholders2_1E[1];
.global .align 1 .b8 _ZN34_INTERNAL_f7d76263_4_k_cu_7a8ad5e86thrust24THRUST_300001_SM_1000_NS12placeholders2_2E[1];
.global .align 1 .b8 _ZN34_INTERNAL_f7d76263_4_k_cu_7a8ad5e86thrust24THRUST_300001_SM_1000_NS12placeholders2_3E[1];
.global .align 1 .b8 _ZN34_INTERNAL_f7d76263_4_k_cu_7a8ad5e86thrust24THRUST_300001_SM_1000_NS12placeholders2_4E[1];
.global .align 1 .b8 _ZN34_INTERNAL_f7d76263_4_k_cu_7a8ad5e86thrust24THRUST_300001_SM_1000_NS12placeholders2_5E[1];
.global .align 1 .b8 _ZN34_INTERNAL_f7d76263_4_k_cu_7a8ad5e86thrust24THRUST_300001_SM_1000_NS12placeholders2_6E[1];
.global .align 1 .b8 _ZN34_INTERNAL_f7d76263_4_k_cu_7a8ad5e86thrust24THRUST_300001_SM_1000_NS12placeholders2_7E[1];
.global .align 1 .b8 _ZN34_INTERNAL_f7d76263_4_k_cu_7a8ad5e86thrust24THRUST_300001_SM_1000_NS12placeholders2_8E[1];
.global .align 1 .b8 _ZN34_INTERNAL_f7d76263_4_k_cu_7a8ad5e86thrust24THRUST_300001_SM_1000_NS12placeholders2_9E[1];
.global .align 1 .b8 _ZN34_INTERNAL_f7d76263_4_k_cu_7a8ad5e86thrust24THRUST_300001_SM_1000_NS12placeholders3_10E[1];
.global .align 1 .b8 _ZN34_INTERNAL_f7d76263_4_k_cu_7a8ad5e86thrust24THRUST_300001_SM_1000_NS3seqE[1];
.global .align 1 .b8 _ZN34_INTERNAL_f7d76263_4_k_cu_7a8ad5e86thrust24THRUST_300001_SM_1000_NS6deviceE[1];
.global .align 1 .b8 $str[25] = {77, 97, 116, 114, 105, 120, 32, 100, 111, 110, 101, 32, 109, 117, 108, 116, 105, 112, 108, 121, 105, 110, 103, 10};

.visible .entry _Z21matrix_multiplicationP6Block4S0_S0_PiS1_S1_S1_S1_S1_(
	.param .u64 .ptr .align 1 _Z21matrix_multiplicationP6Block4S0_S0_PiS1_S1_S1_S1_S1__param_0,
	.param .u64 .ptr .align 1 _Z21matrix_multiplicationP6Block4S0_S0_PiS1_S1_S1_S1_S1__param_1,
	.param .u64 .ptr .align 1 _Z21matrix_multiplicationP6Block4S0_S0_PiS1_S1_S1_S1_S1__param_2,
	.param .u64 .ptr .align 1 _Z21matrix_multiplicationP6Block4S0_S0_PiS1_S1_S1_S1_S1__param_3,
	.param .u64 .ptr .align 1 _Z21matrix_multiplicationP6Block4S0_S0_PiS1_S1_S1_S1_S1__param_4,
	.param .u64 .ptr .align 1 _Z21matrix_multiplicationP6Block4S0_S0_PiS1_S1_S1_S1_S1__param_5,
	.param .u64 .ptr .align 1 _Z21matrix_multiplicationP6Block4S0_S0_PiS1_S1_S1_S1_S1__param_6,
	.param .u64 .ptr .align 1 _Z21matrix_multiplicationP6Block4S0_S0_PiS1_S1_S1_S1_S1__param_7,
	.param .u64 .ptr .align 1 _Z21matrix_multiplicationP6Block4S0_S0_PiS1_S1_S1_S1_S1__param_8
)
{
	.reg .pred 	%p<42>;
	.reg .b16 	%rs<5>;
	.reg .b32 	%r<261>;
	.reg .b64 	%rd<252>;

	ld.param.u64 	%rd5, [_Z21matrix_multiplicationP6Block4S0_S0_PiS1_S1_S1_S1_S1__param_3];
	ld.param.u64 	%rd6, [_Z21matrix_multiplicationP6Block4S0_S0_PiS1_S1_S1_S1_S1__param_4];
	ld.param.u64 	%rd7, [_Z21matrix_multiplicationP6Block4S0_S0_PiS1_S1_S1_S1_S1__param_5];
	ld.param.u64 	%rd8, [_Z21matrix_multiplicationP6Block4S0_S0_PiS1_S1_S1_S1_S1__param_6];
	ld.param.u64 	%rd9, [_Z21matrix_multiplicationP6Block4S0_S0_PiS1_S1_S1_S1_S1__param_7];
	ld.param.u64 	%rd10, [_Z21matrix_multiplicationP6Block4S0_S0_PiS1_S1_S1_S1_S1__param_8];
	cvta.to.global.u64 	%rd11, %rd10;
	cvta.to.global.u64 	%rd12, %rd9;
	ld.global.u32 	%r114, [%rd12];
	ld.global.u32 	%r115, [%rd11];
	mov.u32 	%r116, %ctaid.x;
	mov.u32 	%r117, %ntid.x;
	mov.u32 	%r118, %tid.x;
	mad.lo.s32 	%r1, %r116, %r117, %r118;
	mov.u32 	%r119, %ctaid.y;
	mov.u32 	%r120, %ntid.y;
	mov.u32 	%r121, %tid.y;
	mad.lo.s32 	%r122, %r119, %r120, %r121;
	div.s32 	%r123, %r114, %r115;
	max.s32 	%r124, %r1, %r122;
	setp.ge.s32 	%p3, %r124, %r123;
	@%p3 bra 	$L__BB0_12;
	cvta.to.global.u64 	%rd13, %rd6;
	cvta.to.global.u64 	%rd14, %rd8;
	cvta.to.global.u64 	%rd15, %rd5;
	cvta.to.global.u64 	%rd16, %rd7;
	mul.wide.s32 	%rd17, %r1, 4;
	add.s64 	%rd18, %rd15, %rd17;
	ld.global.u32 	%r4, [%rd18];
	mul.wide.u32 	%rd19, %r122, 4;
	add.s64 	%rd20, %rd16, %rd19;
	ld.global.u32 	%r5, [%rd20];
	add.s64 	%rd1, %rd14, %rd19;
	add.s64 	%rd21, %rd13, %rd17;
	ld.global.u32 	%r6, [%rd21];
	setp.lt.s32 	%p5, %r6, 1;
	mov.b32 	%r179, 0;
	mov.pred 	%p41, -1;
	mov.u32 	%r180, %r179;
	mov.u32 	%r181, %r179;
	mov.u32 	%r182, %r179;
	mov.u32 	%r183, %r179;
	mov.u32 	%r184, %r179;
	mov.u32 	%r185, %r179;
	mov.u32 	%r186, %r179;
	mov.u32 	%r187, %r179;
	mov.u32 	%r188, %r179;
	mov.u32 	%r189, %r179;
	mov.u32 	%r190, %r179;
	mov.u32 	%r191, %r179;
	mov.u32 	%r192, %r179;
	mov.u32 	%r193, %r179;
	@%p5 bra 	$L__BB0_9;
	ld.global.u32 	%r7, [%rd1];
	mov.b32 	%r178, 0;
	mov.u32 	%r179, %r178;
	mov.u32 	%r180, %r178;
	mov.u32 	%r181, %r178;
	mov.u32 	%r182, %r178;
	mov.u32 	%r183, %r178;
	mov.u32 	%r184, %r178;
	mov.u32 	%r185, %r178;
	mov.u32 	%r186, %r178;
	mov.u32 	%r187, %r178;
	mov.u32 	%r188, %r178;
	mov.u32 	%r189, %r178;
	mov.u32 	%r190, %r178;
	mov.u32 	%r191, %r178;
	mov.u32 	%r192, %r178;
	mov.u32 	%r193, %r178;
	mov.u32 	%r194, %r178;
	mov.u32 	%r195, %r178;
$L__BB0_3:
	setp.ge.s32 	%p6, %r194, %r7;
	@%p6 bra 	$L__BB0_8;
	ld.param.u64 	%rd249, [_Z21matrix_multiplicationP6Block4S0_S0_PiS1_S1_S1_S1_S1__param_1];
	ld.param.u64 	%rd247, [_Z21matrix_multiplicationP6Block4S0_S0_PiS1_S1_S1_S1_S1__param_0];
	add.s32 	%r127, %r195, %r4;
	cvta.to.global.u64 	%rd22, %rd247;
	mul.wide.s32 	%rd23, %r127, 76;
	add.s64 	%rd24, %rd22, %rd23;
	ld.global.u32 	%r26, [%rd24+4];
	add.s32 	%r128, %r194, %r5;
	cvta.to.global.u64 	%rd25, %rd249;
	mul.wide.s32 	%rd26, %r128, 76;
	add.s64 	%rd27, %rd25, %rd26;
	ld.global.u32 	%r27, [%rd27+4];
	setp.ne.s32 	%p7, %r26, %r27;
	@%p7 bra 	$L__BB0_6;
	ld.param.u64 	%rd250, [_Z21matrix_multiplicationP6Block4S0_S0_PiS1_S1_S1_S1_S1__param_1];
	ld.param.u64 	%rd248, [_Z21matrix_multiplicationP6Block4S0_S0_PiS1_S1_S1_S1_S1__param_0];
	cvta.to.global.u64 	%rd28, %rd248;
	mul.wide.s32 	%rd29, %r127, 76;
	add.s64 	%rd30, %rd28, %rd29;
	cvta.to.global.u64 	%rd31, %rd250;
	mul.wide.s32 	%rd32, %r128, 76;
	add.s64 	%rd33, %rd31, %rd32;
	ld.global.u32 	%r133, [%rd30+8];
	ld.global.u32 	%r134, [%rd33+8];
	cvt.u64.u32 	%rd34, %r193;
	mul.wide.u32 	%rd35, %r134, %r133;
	add.s64 	%rd36, %rd35, %rd34;
	min.u64 	%rd37, %rd36, 4294967295;
	ld.global.u32 	%r135, [%rd30+12];
	ld.global.u32 	%r136, [%rd33+12];
	mul.wide.u32 	%rd38, %r136, %r135;
	add.s64 	%rd39, %rd38, %rd37;
	min.u64 	%rd40, %rd39, 4294967295;
	ld.global.u32 	%r137, [%rd30+16];
	ld.global.u32 	%r138, [%rd33+16];
	mul.wide.u32 	%rd41, %r138, %r137;
	add.s64 	%rd42, %rd41, %rd40;
	min.u64 	%rd43, %rd42, 4294967295;
	ld.global.u32 	%r139, [%rd30+20];
	ld.global.u32 	%r140, [%rd33+20];
	mul.wide.u32 	%rd44, %r140, %r139;
	add.s64 	%rd45, %rd44, %rd43;
	min.u64 	%rd46, %rd45, 4294967295;
	cvt.u32.u64 	%r193, %rd46;
	ld.global.u32 	%r141, [%rd33+24];
	cvt.u64.u32 	%rd47, %r192;
	mul.wide.u32 	%rd48, %r141, %r133;
	add.s64 	%rd49, %rd48, %rd47;
	min.u64 	%rd50, %rd49, 4294967295;
	ld.global.u32 	%r142, [%rd33+28];
	mul.wide.u32 	%rd51, %r142, %r135;
	add.s64 	%rd52, %rd51, %rd50;
	min.u64 	%rd53, %rd52, 4294967295;
	ld.global.u32 	%r143, [%rd33+32];
	mul.wide.u32 	%rd54, %r143, %r137;
	add.s64 	%rd55, %rd54, %rd53;
	min.u64 	%rd56, %rd55, 4294967295;
	ld.global.u32 	%r144, [%rd33+36];
	mul.wide.u32 	%rd57, %r144, %r139;
	add.s64 	%rd58, %rd57, %rd56;
	min.u64 	%rd59, %rd58, 4294967295;
	cvt.u32.u64 	%r192, %rd59;
	ld.global.u32 	%r145, [%rd33+40];
	cvt.u64.u32 	%rd60, %r191;
	mul.wide.u32 	%rd61, %r145, %r133;
	add.s64 	%rd62, %rd61, %rd60;
	min.u64 	%rd63, %rd62, 4294967295;
	ld.global.u32 	%r146, [%rd33+44];
	mul.wide.u32 	%rd64, %r146, %r135;
	add.s64 	%rd65, %rd64, %rd63;
	min.u64 	%rd66, %rd65, 4294967295;
	ld.global.u32 	%r147, [%rd33+48];
	mul.wide.u32 	%rd67, %r147, %r137;
	add.s64 	%rd68, %rd67, %rd66;
	min.u64 	%rd69, %rd68, 4294967295;
	ld.global.u32 	%r148, [%rd33+52];
	mul.wide.u32 	%rd70, %r148, %r139;
	add.s64 	%rd71, %rd70, %rd69;
	min.u64 	%rd72, %rd71, 4294967295;
	cvt.u32.u64 	%r191, %rd72;
	ld.global.u32 	%r149, [%rd33+56];
	cvt.u64.u32 	%rd73, %r190;
	mul.wide.u32 	%rd74, %r149, %r133;
	add.s64 	%rd75, %rd74, %rd73;
	min.u64 	%rd76, %rd75, 4294967295;
	ld.global.u32 	%r150, [%rd33+60];
	mul.wide.u32 	%rd77, %r150, %r135;
	add.s64 	%rd78, %rd77, %rd76;
	min.u64 	%rd79, %rd78, 4294967295;
	ld.global.u32 	%r151, [%rd33+64];
	mul.wide.u32 	%rd80, %r151, %r137;
	add.s64 	%rd81, %rd80, %rd79;
	min.u64 	%rd82, %rd81, 4294967295;
	ld.global.u32 	%r152, [%rd33+68];
	mul.wide.u32 	%rd83, %r152, %r139;
	add.s64 	%rd84, %rd83, %rd82;
	min.u64 	%rd85, %rd84, 4294967295;
	cvt.u32.u64 	%r190, %rd85;
	ld.global.u32 	%r153, [%rd30+24];
	cvt.u64.u32 	%rd86, %r189;
	mul.wide.u32 	%rd87, %r134, %r153;
	add.s64 	%rd88, %rd87, %rd86;
	min.u64 	%rd89, %rd88, 4294967295;
	ld.global.u32 	%r154, [%rd30+28];
	mul.wide.u32 	%rd90, %r136, %r154;
	add.s64 	%rd91, %rd90, %rd89;
	min.u64 	%rd92, %rd91, 4294967295;
	ld.global.u32 	%r155, [%rd30+32];
	mul.wide.u32 	%rd93, %r138, %r155;
	add.s64 	%rd94, %rd93, %rd92;
	min.u64 	%rd95, %rd94, 4294967295;
	ld.global.u32 	%r156, [%rd30+36];
	mul.wide.u32 	%rd96, %r140, %r156;
	add.s64 	%rd97, %rd96, %rd95;
	min.u64 	%rd98, %rd97, 4294967295;
	cvt.u32.u64 	%r189, %rd98;
	cvt.u64.u32 	%rd99, %r188;
	mul.wide.u32 	%rd100, %r141, %r153;
	add.s64 	%rd101, %rd100, %rd99;
	min.u64 	%rd102, %rd101, 4294967295;
	mul.wide.u32 	%rd103, %r142, %r154;
	add.s64 	%rd104, %rd103, %rd102;
	min.u64 	%rd105, %rd104, 4294967295;
	mul.wide.u32 	%rd106, %r143, %r155;
	add.s64 	%rd107, %rd106, %rd105;
	min.u64 	%rd108, %rd107, 4294967295;
	mul.wide.u32 	%rd109, %r144, %r156;
	add.s64 	%rd110, %rd109, %rd108;
	min.u64 	%rd111, %rd110, 4294967295;
	cvt.u32.u64 	%r188, %rd111;
	cvt.u64.u32 	%rd112, %r187;
	mul.wide.u32 	%rd113, %r145, %r153;
	add.s64 	%rd114, %rd113, %rd112;
	min.u64 	%rd115, %rd114, 4294967295;
	mul.wide.u32 	%rd116, %r146, %r154;
	add.s64 	%rd117, %rd116, %rd115;
	min.u64 	%rd118, %rd117, 4294967295;
	mul.wide.u32 	%rd119, %r147, %r155;
	add.s64 	%rd120, %rd119, %rd118;
	min.u64 	%rd121, %rd120, 4294967295;
	mul.wide.u32 	%rd122, %r148, %r156;
	add.s64 	%rd123, %rd122, %rd121;
	min.u64 	%rd124, %rd123, 4294967295;
	cvt.u32.u64 	%r187, %rd124;
	cvt.u64.u32 	%rd125, %r186;
	mul.wide.u32 	%rd126, %r149, %r153;
	add.s64 	%rd127, %rd126, %rd125;
	min.u64 	%rd128, %rd127, 4294967295;
	mul.wide.u32 	%rd129, %r150, %r154;
	add.s64 	%rd130, %rd129, %rd128;
	min.u64 	%rd131, %rd130, 4294967295;
	mul.wide.u32 	%rd132, %r151, %r155;
	add.s64 	%rd133, %rd132, %rd131;
	min.u64 	%rd134, %rd133, 4294967295;
	mul.wide.u32 	%rd135, %r152, %r156;
	add.s64 	%rd136, %rd135, %rd134;
	min.u64 	%rd137, %rd136, 4294967295;
	cvt.u32.u64 	%r186, %rd137;
	ld.global.u32 	%r157, [%rd30+40];
	cvt.u64.u32 	%rd138, %r185;
	mul.wide.u32 	%rd139, %r134, %r157;
	add.s64 	%rd140, %rd139, %rd138;
	min.u64 	%rd141, %rd140, 4294967295;
	ld.global.u32 	%r158, [%rd30+44];
	mul.wide.u32 	%rd142, %r136, %r158;
	add.s64 	%rd143, %rd142, %rd141;
	min.u64 	%rd144, %rd143, 4294967295;
	ld.global.u32 	%r159, [%rd30+48];
	mul.wide.u32 	%rd145, %r138, %r159;
	add.s64 	%rd146, %rd145, %rd144;
	min.u64 	%rd147, %rd146, 4294967295;
	ld.global.u32 	%r160, [%rd30+52];
	mul.wide.u32 	%rd148, %r140, %r160;
	add.s64 	%rd149, %rd148, %rd147;
	min.u64 	%rd150, %rd149, 4294967295;
	cvt.u32.u64 	%r185, %rd150;
	cvt.u64.u32 	%rd151, %r184;
	mul.wide.u32 	%rd152, %r141, %r157;
	add.s64 	%rd153, %rd152, %rd151;
	min.u64 	%rd154, %rd153, 4294967295;
	mul.wide.u32 	%rd155, %r142, %r158;
	add.s64 	%rd156, %rd155, %rd154;
	min.u64 	%rd157, %rd156, 4294967295;
	mul.wide.u32 	%rd158, %r143, %r159;
	add.s64 	%rd159, %rd158, %rd157;
	min.u64 	%rd160, %rd159, 4294967295;
	mul.wide.u32 	%rd161, %r144, %r160;
	add.s64 	%rd162, %rd161, %rd160;
	min.u64 	%rd163, %rd162, 4294967295;
	cvt.u32.u64 	%r184, %rd163;
	cvt.u64.u32 	%rd164, %r183;
	mul.wide.u32 	%rd165, %r145, %r157;
	add.s64 	%rd166, %rd165, %rd164;
	min.u64 	%rd167, %rd166, 4294967295;
	mul.wide.u32 	%rd168, %r146, %r158;
	add.s64 	%rd169, %rd168, %rd167;
	min.u64 	%rd170, %rd169, 4294967295;
	mul.wide.u32 	%rd171, %r147, %r159;
	add.s64 	%rd172, %rd171, %rd170;
	min.u64 	%rd173, %rd172, 4294967295;
	mul.wide.u32 	%rd174, %r148, %r160;
	add.s64 	%rd175, %rd174, %rd173;
	min.u64 	%rd176, %rd175, 4294967295;
	cvt.u32.u64 	%r183, %rd176;
	cvt.u64.u32 	%rd177, %r182;
	mul.wide.u32 	%rd178, %r149, %r157;
	add.s64 	%rd179, %rd178, %rd177;
	min.u64 	%rd180, %rd179, 4294967295;
	mul.wide.u32 	%rd181, %r150, %r158;
	add.s64 	%rd182, %rd181, %rd180;
	min.u64 	%rd183, %rd182, 4294967295;
	mul.wide.u32 	%rd184, %r151, %r159;
	add.s64 	%rd185, %rd184, %rd183;
	min.u64 	%rd186, %rd185, 4294967295;
	mul.wide.u32 	%rd187, %r152, %r160;
	add.s64 	%rd188, %rd187, %rd186;
	min.u64 	%rd189, %rd188, 4294967295;
	cvt.u32.u64 	%r182, %rd189;
	ld.global.u32 	%r161, [%rd30+56];
	cvt.u64.u32 	%rd190, %r181;
	mul.wide.u32 	%rd191, %r134, %r161;
	add.s64 	%rd192, %rd191, %rd190;
	min.u64 	%rd193, %rd192, 4294967295;
	ld.global.u32 	%r162, [%rd30+60];
	mul.wide.u32 	%rd194, %r136, %r162;
	add.s64 	%rd195, %rd194, %rd193;
	min.u64 	%rd196, %rd195, 4294967295;
	ld.global.u32 	%r163, [%rd30+64];
	mul.wide.u32 	%rd197, %r138, %r163;
	add.s64 	%rd198, %rd197, %rd196;
	min.u64 	%rd199, %rd198, 4294967295;
	ld.global.u32 	%r164, [%rd30+68];
	mul.wide.u32 	%rd200, %r140, %r164;
	add.s64 	%rd201, %rd200, %rd199;
	min.u64 	%rd202, %rd201, 4294967295;
	cvt.u32.u64 	%r181, %rd202;
	cvt.u64.u32 	%rd203, %r180;
	mul.wide.u32 	%rd204, %r141, %r161;
	add.s64 	%rd205, %rd204, %rd203;
	min.u64 	%rd206, %rd205, 4294967295;
	mul.wide.u32 	%rd207, %r142, %r162;
	add.s64 	%rd208, %rd207, %rd206;
	min.u64 	%rd209, %rd208, 4294967295;
	mul.wide.u32 	%rd210, %r143, %r163;
	add.s64 	%rd211, %rd210, %rd209;
	min.u64 	%rd212, %rd211, 4294967295;
	mul.wide.u32 	%rd213, %r144, %r164;
	add.s64 	%rd214, %rd213, %rd212;
	min.u64 	%rd215, %rd214, 4294967295;
	cvt.u32.u64 	%r180, %rd215;
	cvt.u64.u32 	%rd216, %r179;
	mul.wide.u32 	%rd217, %r145, %r161;
	add.s64 	%rd218, %rd217, %rd216;
	min.u64 	%rd219, %rd218, 4294967295;
	mul.wide.u32 	%rd220, %r146, %r162;
	add.s64 	%rd221, %rd220, %rd219;
	min.u64 	%rd222, %rd221, 4294967295;
	mul.wide.u32 	%rd223, %r147, %r163;
	add.s64 	%rd224, %rd223, %rd222;
	min.u64 	%rd225, %rd224, 4294967295;
	mul.wide.u32 	%rd226, %r148, %r164;
	add.s64 	%rd227, %rd226, %rd225;
	min.u64 	%rd228, %rd227, 4294967295;
	cvt.u32.u64 	%r179, %rd228;
	cvt.u64.u32 	%rd229, %r178;
	mul.wide.u32 	%rd230, %r149, %r161;
	add.s64 	%rd231, %rd230, %rd229;
	min.u64 	%rd232, %rd231, 4294967295;
	mul.wide.u32 	%rd233, %r150, %r162;
	add.s64 	%rd234, %rd233, %rd232;
	min.u64 	%rd235, %rd234, 4294967295;
	mul.wide.u32 	%rd236, %r151, %r163;
	add.s64 	%rd237, %rd236, %rd235;
	min.u64 	%rd238, %rd237, 4294967295;
	mul.wide.u32 	%rd239, %r152, %r164;
	add.s64 	%rd240, %rd239, %rd238;
	min.u64 	%rd241, %rd240, 4294967295;
	cvt.u32.u64 	%r178, %rd241;
	add.s32 	%r195, %r195, 1;
	add.s32 	%r194, %r194, 1;
	bra.uni 	$L__BB0_7;
$L__BB0_6:
	setp.ge.u32 	%p8, %r26, %r27;
	setp.lt.u32 	%p9, %r26, %r27;
	selp.u32 	%r129, 1, 0, %p9;
	add.s32 	%r195, %r195, %r129;
	selp.u32 	%r130, 1, 0, %p8;
	add.s32 	%r194, %r194, %r130;
$L__BB0_7:
	setp.lt.s32 	%p10, %r195, %r6;
	@%p10 bra 	$L__BB0_3;
$L__BB0_8:
	setp.eq.s32 	%p41, %r178, 0;
$L__BB0_9:
	mov.u32 	%r167, %ctaid.y;
	mov.u32 	%r168, %ntid.y;
	mov.u32 	%r169, %tid.y;
	mad.lo.s32 	%r260, %r167, %r168, %r169;
	setp.eq.s32 	%p11, %r193, 0;
	setp.eq.s32 	%p12, %r192, 0;
	setp.eq.s32 	%p13, %r191, 0;
	setp.eq.s32 	%p14, %r190, 0;
	setp.eq.s32 	%p15, %r189, 0;
	setp.eq.s32 	%p16, %r188, 0;
	setp.eq.s32 	%p17, %r187, 0;
	setp.eq.s32 	%p18, %r186, 0;
	setp.eq.s32 	%p19, %r185, 0;
	setp.eq.s32 	%p20, %r184, 0;
	setp.eq.s32 	%p21, %r183, 0;
	setp.eq.s32 	%p22, %r182, 0;
	setp.eq.s32 	%p23, %r181, 0;
	setp.eq.s32 	%p24, %r180, 0;
	setp.eq.s32 	%p25, %r179, 0;
	and.pred  	%p26, %p41, %p25;
	and.pred  	%p27, %p26, %p24;
	and.pred  	%p28, %p27, %p23;
	and.pred  	%p29, %p28, %p22;
	and.pred  	%p30, %p29, %p21;
	and.pred  	%p31, %p30, %p20;
	and.pred  	%p32, %p31, %p19;
	and.pred  	%p33, %p32, %p18;
	and.pred  	%p34, %p33, %p17;
	and.pred  	%p35, %p34, %p16;
	and.pred  	%p36, %p35, %p15;
	and.pred  	%p37, %p36, %p14;
	and.pred  	%p38, %p37, %p13;
	and.pred  	%p39, %p38, %p12;
	and.pred  	%p40, %p39, %p11;
	mov.b16 	%rs4, 0;
	mov.b32 	%r245, 0;
	mov.u32 	%r246, %r245;
	mov.u32 	%r247, %r245;
	mov.u32 	%r248, %r245;
	mov.u32 	%r249, %r245;
	mov.u32 	%r250, %r245;
	mov.u32 	%r251, %r245;
	mov.u32 	%r252, %r245;
	mov.u32 	%r253, %r245;
	mov.u32 	%r254, %r245;
	mov.u32 	%r255, %r245;
	mov.u32 	%r256, %r245;
	mov.u32 	%r257, %r245;
	mov.u32 	%r258, %r245;
	mov.u32 	%r259, %r245;
	@%p40 bra 	$L__BB0_11;
	mov.u64 	%rd242, $str;
	cvta.global.u64 	%rd243, %rd242;
	{ // callseq 0, 0
	.param .b64 param0;
	st.param.b64 	[param0], %rd243;
	.param .b64 param1;
	st.param.b64 	[param1], 0;
	.param .b32 retval0;
	call.uni (retval0), 
	vprintf, 
	(
	param0, 
	param1
	);
	ld.param.b32 	%r170, [retval0];
	} // callseq 0
	mov.b16 	%rs4, 1;
	mov.u32 	%r245, %r192;
	mov.u32 	%r246, %r191;
	mov.u32 	%r247, %r190;
	mov.u32 	%r248, %r189;
	mov.u32 	%r249, %r188;
	mov.u32 	%r250, %r187;
	mov.u32 	%r251, %r186;
	mov.u32 	%r252, %r185;
	mov.u32 	%r253, %r184;
	mov.u32 	%r254, %r183;
	mov.u32 	%r255, %r182;
	mov.u32 	%r256, %r181;
	mov.u32 	%r257, %r180;
	mov.u32 	%r258, %r179;
	mov.u32 	%r259, %r193;
$L__BB0_11:
	ld.param.u64 	%rd251, [_Z21matrix_multiplicationP6Block4S0_S0_PiS1_S1_S1_S1_S1__param_2];
	mov.u32 	%r172, %ctaid.x;
	mov.u32 	%r173, %ntid.x;
	mov.u32 	%r174, %tid.x;
	mad.lo.s32 	%r175, %r172, %r173, %r174;
	mad.lo.s32 	%r176, %r123, %r175, %r260;
	cvta.to.global.u64 	%rd244, %rd251;
	mul.wide.s32 	%rd245, %r176, 76;
	add.s64 	%rd246, %rd244, %rd245;
	st.global.u32 	[%rd246], %r175;
	st.global.u32 	[%rd246+4], %r260;
	st.global.u32 	[%rd246+8], %r259;
	st.global.u32 	[%rd246+12], %r245;
	st.global.u32 	[%rd246+16], %r246;
	st.global.u32 	[%rd246+20], %r247;
	st.global.u32 	[%rd246+24], %r248;
	st.global.u32 	[%rd246+28], %r249;
	st.global.u32 	[%rd246+32], %r250;
	st.global.u32 	[%rd246+36], %r251;
	st.global.u32 	[%rd246+40], %r252;
	st.global.u32 	[%rd246+44], %r253;
	st.global.u32 	[%rd246+48], %r254;
	st.global.u32 	[%rd246+52], %r255;
	st.global.u32 	[%rd246+56], %r256;
	st.global.u32 	[%rd246+60], %r257;
	st.global.u32 	[%rd246+64], %r258;
	mov.b32 	%r177, 0;
	st.global.u32 	[%rd246+68], %r177;
	st.global.u8 	[%rd246+72], %rs4;
$L__BB0_12:
	ret;

}
	// .globl	_ZN3cub18CUB_300001_SM_10006detail11EmptyKernelIvEEvv
.visible .entry _ZN3cub18CUB_300001_SM_10006detail11EmptyKernelIvEEvv()
{


	ret;

}


// ===== COMPILED SASS (sm_100) =====

	.target	sm_100

	.elftype	@"ET_EXEC"


//--------------------- .note.nv.tkinfo           --------------------------
	.section	.note.nv.tkinfo,"",@"SHT_NOTE"
	.sectionflags	@"SHF_NOTE_NV_TKINFO"
	.tkinfo
        /*0018*/ 	.word	0x00000002
        /*0030*/ 	.string	""
        /*0030*/ 	.string	"ptxas"
        /*0030*/ 	.string	"Cuda compilation tools, release 13.0, V13.0.88"
        /*0030*/ 	.string	"Build cuda_13.0.r13.0/compiler.36424714_0"
        /*0030*/ 	.string	"-arch sm_100 -m 64 "



//--------------------- .note.nv.cuinfo           --------------------------
	.section	.note.nv.cuinfo,"",@"SHT_NOTE"
	.sectionflags	@"SHF_NOTE_NV_CUINFO"
        /*0018*/ 	.short	0x0002
        /*001a*/ 	.short	0x0064
        /*001c*/ 	.short	0x0082
	.zero		2


//--------------------- .nv.info                  --------------------------
	.section	.nv.info,"",@"SHT_CUDA_INFO"
	.align	4


	//----- nvinfo : EIATTR_REGCOUNT
	.align		4
        /*0000*/ 	.byte	0x04, 0x2f
        /*0002*/ 	.short	(.L_47 - .L_46)
	.align		4
.L_46:
        /*0004*/ 	.word	index@(_Z21matrix_multiplicationP6Block4S0_S0_PiS1_S1_S1_S1_S1_)
        /*0008*/ 	.word	0x00000040


	//----- nvinfo : EIATTR_FRAME_SIZE
	.align		4
.L_47:
        /*000c*/ 	.byte	0x04, 0x11
        /*000e*/ 	.short	(.L_49 - .L_48)
	.align		4
.L_48:
        /*0010*/ 	.word	index@(_Z21matrix_multiplicationP6Block4S0_S0_PiS1_S1_S1_S1_S1_)
        /*0014*/ 	.word	0x00000000


	//----- nvinfo : EIATTR_REGCOUNT
	.align		4
.L_49:
        /*0018*/ 	.byte	0x04, 0x2f
        /*001a*/ 	.short	(.L_51 - .L_50)
	.align		4
.L_50:
        /*001c*/ 	.word	index@(_ZN3cub18CUB_300001_SM_10006detail11EmptyKernelIvEEvv)
        /*0020*/ 	.word	0x00000004


	//----- nvinfo : EIATTR_FRAME_SIZE
	.align		4
.L_51:
        /*0024*/ 	.byte	0x04, 0x11
        /*0026*/ 	.short	(.L_53 - .L_52)
	.align		4
.L_52:
        /*0028*/ 	.word	index@(_ZN3cub18CUB_300001_SM_10006detail11EmptyKernelIvEEvv)
        /*002c*/ 	.word	0x00000000


	//----- nvinfo : EIATTR_MIN_STACK_SIZE
	.align		4
.L_53:
        /*0030*/ 	.byte	0x04, 0x12
        /*0032*/ 	.short	(.L_55 - .L_54)
	.align		4
.L_54:
        /*0034*/ 	.word	index@(_ZN3cub18CUB_300001_SM_10006detail11EmptyKernelIvEEvv)
        /*0038*/ 	.word	0x00000000


	//----- nvinfo : EIATTR_MIN_STACK_SIZE
	.align		4
.L_55:
        /*003c*/ 	.byte	0x04, 0x12
        /*003e*/ 	.short	(.L_57 - .L_56)
	.align		4
.L_56:
        /*0040*/ 	.word	index@(_Z21matrix_multiplicationP6Block4S0_S0_PiS1_S1_S1_S1_S1_)
        /*0044*/ 	.word	0x00000000
.L_57:


//--------------------- .nv.compat                --------------------------
	.section	.nv.compat,"",@"SHT_CUDA_COMPAT_INFO"
	.align	4
        /*0000*/ 	.byte	0x02, 0x09, 0x00, 0x00, 0x02, 0x02, 0x01, 0x00, 0x02, 0x05, 0x05, 0x00, 0x03, 0x07, 0x01, 0x01
        /*0010*/ 	.byte	0x02, 0x03, 0x00, 0x00, 0x02, 0x06, 0x01, 0x00, 0x04, 0x0b, 0x08, 0x00, 0x09, 0x00, 0x00, 0x00
        /*0020*/ 	.byte	0x00, 0x00, 0x00, 0x00


//--------------------- .nv.info._ZN3cub18CUB_300001_SM_10006detail11EmptyKernelIvEEvv --------------------------
	.section	.nv.info._ZN3cub18CUB_300001_SM_10006detail11EmptyKernelIvEEvv,"",@"SHT_CUDA_INFO"
	.sectionflags	@""
	.align	4


	//----- nvinfo : EIATTR_CUDA_API_VERSION
	.align		4
        /*0000*/ 	.byte	0x04, 0x37
        /*0002*/ 	.short	(.L_59 - .L_58)
.L_58:
        /*0004*/ 	.word	0x00000082


	//----- nvinfo : EIATTR_SPARSE_MMA_MASK
	.align		4
.L_59:
        /*0008*/ 	.byte	0x03, 0x50
        /*000a*/ 	.short	0x0000


	//----- nvinfo : EIATTR_MAXREG_COUNT
	.align		4
        /*000c*/ 	.byte	0x03, 0x1b
        /*000e*/ 	.short	0x00ff


	//----- nvinfo : EIATTR_MERCURY_ISA_VERSION
	.align		4
        /*0010*/ 	.byte	0x03, 0x5f
        /*0012*/ 	.short	0x0101


	//----- nvinfo : EIATTR_VRC_CTA_INIT_COUNT
	.align		4
        /*0014*/ 	.byte	0x02, 0x4a
	.zero		1
	.zero		1


	//----- nvinfo : EIATTR_EXIT_INSTR_OFFSETS
	.align		4
        /*0018*/ 	.byte	0x04, 0x1c
        /*001a*/ 	.short	(.L_61 - .L_60)


	//   ....[0]....
.L_60:
        /*001c*/ 	.word	0x00000010


	//----- nvinfo : EIATTR_SW_WAR
	.align		4
.L_61:
        /*0020*/ 	.byte	0x04, 0x36
        /*0022*/ 	.short	(.L_63 - .L_62)
.L_62:
        /*0024*/ 	.word	0x00000008
.L_63:


//--------------------- .nv.info._Z21matrix_multiplicationP6Block4S0_S0_PiS1_S1_S1_S1_S1_ --------------------------
	.section	.nv.info._Z21matrix_multiplicationP6Block4S0_S0_PiS1_S1_S1_S1_S1_,"",@"SHT_CUDA_INFO"
	.sectionflags	@""
	.align	4


	//----- nvinfo : EIATTR_CUDA_API_VERSION
	.align		4
        /*0000*/ 	.byte	0x04, 0x37
        /*0002*/ 	.short	(.L_65 - .L_64)
.L_64:
        /*0004*/ 	.word	0x00000082


	//----- nvinfo : EIATTR_KPARAM_INFO
	.align		4
.L_65:
        /*0008*/ 	.byte	0x04, 0x17
        /*000a*/ 	.short	(.L_67 - .L_66)
.L_66:
        /*000c*/ 	.word	0x00000000
        /*0010*/ 	.short	0x0008
        /*0012*/ 	.short	0x0040
        /*0014*/ 	.byte	0x00, 0xf5, 0x21, 0x00


	//----- nvinfo : EIATTR_KPARAM_INFO
	.align		4
.L_67:
        /*0018*/ 	.byte	0x04, 0x17
        /*001a*/ 	.short	(.L_69 - .L_68)
.L_68:
        /*001c*/ 	.word	0x00000000
        /*0020*/ 	.short	0x0007
        /*0022*/ 	.short	0x0038
        /*0024*/ 	.byte	0x00, 0xf5, 0x21, 0x00


	//----- nvinfo : EIATTR_KPARAM_INFO
	.align		4
.L_69:
        /*0028*/ 	.byte	0x04, 0x17
        /*002a*/ 	.short	(.L_71 - .L_70)
.L_70:
        /*002c*/ 	.word	0x00000000
        /*0030*/ 	.short	0x0006
        /*0032*/ 	.short	0x0030
        /*0034*/ 	.byte	0x00, 0xf5, 0x21, 0x00


	//----- nvinfo : EIATTR_KPARAM_INFO
	.align		4
.L_71:
        /*0038*/ 	.byte	0x04, 0x17
        /*003a*/ 	.short	(.L_73 - .L_72)
.L_72:
        /*003c*/ 	.word	0x00000000
        /*0040*/ 	.short	0x0005
        /*0042*/ 	.short	0x0028
        /*0044*/ 	.byte	0x00, 0xf5, 0x21, 0x00


	//----- nvinfo : EIATTR_KPARAM_INFO
	.align		4
.L_73:
        /*0048*/ 	.byte	0x04, 0x17
        /*004a*/ 	.short	(.L_75 - .L_74)
.L_74:
        /*004c*/ 	.word	0x00000000
        /*0050*/ 	.short	0x0004
        /*0052*/ 	.short	0x0020
        /*0054*/ 	.byte	0x00, 0xf5, 0x21, 0x00


	//----- nvinfo : EIATTR_KPARAM_INFO
	.align		4
.L_75:
        /*0058*/ 	.byte	0x04, 0x17
        /*005a*/ 	.short	(.L_77 - .L_76)
.L_76:
        /*005c*/ 	.word	0x00000000
        /*0060*/ 	.short	0x0003
        /*0062*/ 	.short	0x0018
        /*0064*/ 	.byte	0x00, 0xf5, 0x21, 0x00


	//----- nvinfo : EIATTR_KPARAM_INFO
	.align		4
.L_77:
        /*0068*/ 	.byte	0x04, 0x17
        /*006a*/ 	.short	(.L_79 - .L_78)
.L_78:
        /*006c*/ 	.word	0x00000000
        /*0070*/ 	.short	0x0002
        /*0072*/ 	.short	0x0010
        /*0074*/ 	.byte	0x00, 0xf5, 0x21, 0x00


	//----- nvinfo : EIATTR_KPARAM_INFO
	.align		4
.L_79:
        /*0078*/ 	.byte	0x04, 0x17
        /*007a*/ 	.short	(.L_81 - .L_80)
.L_80:
        /*007c*/ 	.word	0x00000000
        /*0080*/ 	.short	0x0001
        /*0082*/ 	.short	0x0008
        /*0084*/ 	.byte	0x00, 0xf5, 0x21, 0x00


	//----- nvinfo : EIATTR_KPARAM_INFO
	.align		4
.L_81:
        /*0088*/ 	.byte	0x04, 0x17
        /*008a*/ 	.short	(.L_83 - .L_82)
.L_82:
        /*008c*/ 	.word	0x00000000
        /*0090*/ 	.short	0x0000
        /*0092*/ 	.short	0x0000
        /*0094*/ 	.byte	0x00, 0xf5, 0x21, 0x00


	//----- nvinfo : EIATTR_SPARSE_MMA_MASK
	.align		4
.L_83:
        /*0098*/ 	.byte	0x03, 0x50
        /*009a*/ 	.short	0x0000


	//----- nvinfo : EIATTR_MAXREG_COUNT
	.align		4
        /*009c*/ 	.byte	0x03, 0x1b
        /*009e*/ 	.short	0x00ff


	//----- nvinfo : EIATTR_EXTERNS
	.align		4
        /*00a0*/ 	.byte	0x04, 0x0f
        /*00a2*/ 	.short	(.L_85 - .L_84)


	//   ....[0]....
	.align		4
.L_84:
        /*00a4*/ 	.word	index@(vprintf)


	//----- nvinfo : EIATTR_MERCURY_ISA_VERSION
	.align		4
.L_85:
        /*00a8*/ 	.byte	0x03, 0x5f
        /*00aa*/ 	.short	0x0101


	//----- nvinfo : EIATTR_VRC_CTA_INIT_COUNT
	.align		4
        /*00ac*/ 	.byte	0x02, 0x4a
	.zero		1
	.zero		1


	//----- nvinfo : EIATTR_SYSCALL_OFFSETS
	.align		4
        /*00b0*/ 	.byte	0x04, 0x46
        /*00b2*/ 	.short	(.L_87 - .L_86)


	//   ....[0]....
.L_86:
        /*00b4*/ 	.word	0x00002100


	//----- nvinfo : EIATTR_EXIT_INSTR_OFFSETS
	.align		4
.L_87:
        /*00b8*/ 	.byte	0x04, 0x1c
        /*00ba*/ 	.short	(.L_89 - .L_88)


	//   ....[0]....
.L_88:
        /*00bc*/ 	.word	0x00000290


	//   ....[1]....
        /*00c0*/ 	.word	0x000023c0


	//----- nvinfo : EIATTR_CRS_STACK_SIZE
	.align		4
.L_89:
        /*00c4*/ 	.byte	0x04, 0x1e
        /*00c6*/ 	.short	(.L_91 - .L_90)
.L_90:
        /*00c8*/ 	.word	0x00000000


	//----- nvinfo : EIATTR_CBANK_PARAM_SIZE
	.align		4
.L_91:
        /*00cc*/ 	.byte	0x03, 0x19
        /*00ce*/ 	.short	0x0048


	//----- nvinfo : EIATTR_PARAM_CBANK
	.align		4
        /*00d0*/ 	.byte	0x04, 0x0a
        /*00d2*/ 	.short	(.L_93 - .L_92)
	.align		4
.L_92:
        /*00d4*/ 	.word	index@(.nv.constant0._Z21matrix_multiplicationP6Block4S0_S0_PiS1_S1_S1_S1_S1_)
        /*00d8*/ 	.short	0x0380
        /*00da*/ 	.short	0x0048


	//----- nvinfo : EIATTR_SW_WAR
	.align		4
.L_93:
        /*00dc*/ 	.byte	0x04, 0x36
        /*00de*/ 	.short	(.L_95 - .L_94)
.L_94:
        /*00e0*/ 	.word	0x00000008
.L_95:


//--------------------- .nv.callgraph             --------------------------
	.section	.nv.callgraph,"",@"SHT_CUDA_CALLGRAPH"
	.align	4
	.sectionentsize	8
	.align		4
        /*0000*/ 	.word	0x00000000
	.align		4
        /*0004*/ 	.word	0xffffffff
	.align		4
        /*0008*/ 	.word	index@(_Z21matrix_multiplicationP6Block4S0_S0_PiS1_S1_S1_S1_S1_)
	.align		4
        /*000c*/ 	.word	index@(vprintf)
	.align		4
        /*0010*/ 	.word	0x00000000
	.align		4
        /*0014*/ 	.word	0xfffffffe
	.align		4
        /*0018*/ 	.word	0x00000000
	.align		4
        /*001c*/ 	.word	0xfffffffd
	.align		4
        /*0020*/ 	.word	0x00000000
	.align		4
        /*0024*/ 	.word	0xfffffffc


//--------------------- .nv.constant4             --------------------------
	.section	.nv.constant4,"a",@progbits
	.align	8
	.align		8
.nv.constant4:
        /*0000*/ 	.dword	_ZN34_INTERNAL_f7d76263_4_k_cu_7a8ad5e84cuda3std3__45__cpo5beginE
	.align		8
        /*0008*/ 	.dword	_ZN34_INTERNAL_f7d76263_4_k_cu_7a8ad5e84cuda3std3__45__cpo3endE
	.align		8
        /*0010*/ 	.dword	_ZN34_INTERNAL_f7d76263_4_k_cu_7a8ad5e84cuda3std3__45__cpo6cbeginE
	.align		8
        /*0018*/ 	.dword	_ZN34_INTERNAL_f7d76263_4_k_cu_7a8ad5e84cuda3std3__45__cpo4cendE
	.align		8
        /*0020*/ 	.dword	_ZN34_INTERNAL_f7d76263_4_k_cu_7a8ad5e84cuda3std3__45__cpo6rbeginE
	.align		8
        /*0028*/ 	.dword	_ZN34_INTERNAL_f7d76263_4_k_cu_7a8ad5e84cuda3std3__45__cpo4rendE
	.align		8
        /*0030*/ 	.dword	_ZN34_INTERNAL_f7d76263_4_k_cu_7a8ad5e84cuda3std3__45__cpo7crbeginE
	.align		8
        /*0038*/ 	.dword	_ZN34_INTERNAL_f7d76263_4_k_cu_7a8ad5e84cuda3std3__45__cpo5crendE
	.align		8
        /*0040*/ 	.dword	_ZN34_INTERNAL_f7d76263_4_k_cu_7a8ad5e84cuda3std3__436_GLOBAL__N__f7d76263_4_k_cu_7a8ad5e86ignoreE
	.align		8
        /*0048*/ 	.dword	_ZN34_INTERNAL_f7d76263_4_k_cu_7a8ad5e84cuda3std3__419piecewise_constructE
	.align		8
        /*0050*/ 	.dword	_ZN34_INTERNAL_f7d76263_4_k_cu_7a8ad5e84cuda3std3__48in_placeE
	.align		8
        /*0058*/ 	.dword	_ZN34_INTERNAL_f7d76263_4_k_cu_7a8ad5e84cuda3std3__420unreachable_sentinelE
	.align		8
        /*0060*/ 	.dword	_ZN34_INTERNAL_f7d76263_4_k_cu_7a8ad5e84cuda3std3__47nulloptE
	.align		8
        /*0068*/ 	.dword	_ZN34_INTERNAL_f7d76263_4_k_cu_7a8ad5e84cuda3std3__48unexpectE
	.align		8
        /*0070*/ 	.dword	_ZN34_INTERNAL_f7d76263_4_k_cu_7a8ad5e84cuda3std6ranges3__45__cpo4swapE
	.align		8
        /*0078*/ 	.dword	_ZN34_INTERNAL_f7d76263_4_k_cu_7a8ad5e84cuda3std6ranges3__45__cpo9iter_moveE
	.align		8
        /*0080*/ 	.dword	_ZN34_INTERNAL_f7d76263_4_k_cu_7a8ad5e84cuda3std6ranges3__45__cpo5beginE
	.align		8
        /*0088*/ 	.dword	_ZN34_INTERNAL_f7d76263_4_k_cu_7a8ad5e84cuda3std6ranges3__45__cpo3endE
	.align		8
        /*0090*/ 	.dword	_ZN34_INTERNAL_f7d76263_4_k_cu_7a8ad5e84cuda3std6ranges3__45__cpo6cbeginE
	.align		8
        /*0098*/ 	.dword	_ZN34_INTERNAL_f7d76263_4_k_cu_7a8ad5e84cuda3std6ranges3__45__cpo4cendE
	.align		8
        /*00a0*/ 	.dword	_ZN34_INTERNAL_f7d76263_4_k_cu_7a8ad5e84cuda3std6ranges3__45__cpo7advanceE
	.align		8
        /*00a8*/ 	.dword	_ZN34_INTERNAL_f7d76263_4_k_cu_7a8ad5e84cuda3std6ranges3__45__cpo9iter_swapE
	.align		8
        /*00b0*/ 	.dword	_ZN34_INTERNAL_f7d76263_4_k_cu_7a8ad5e84cuda3std6ranges3__45__cpo4nextE
	.align		8
        /*00b8*/ 	.dword	_ZN34_INTERNAL_f7d76263_4_k_cu_7a8ad5e84cuda3std6ranges3__45__cpo4prevE
	.align		8
        /*00c0*/ 	.dword	_ZN34_INTERNAL_f7d76263_4_k_cu_7a8ad5e84cuda3std6ranges3__45__cpo4dataE
	.align		8
        /*00c8*/ 	.dword	_ZN34_INTERNAL_f7d76263_4_k_cu_7a8ad5e84cuda3std6ranges3__45__cpo5cdataE
	.align		8
        /*00d0*/ 	.dword	_ZN34_INTERNAL_f7d76263_4_k_cu_7a8ad5e84cuda3std6ranges3__45__cpo4sizeE
	.align		8
        /*00d8*/ 	.dword	_ZN34_INTERNAL_f7d76263_4_k_cu_7a8ad5e84cuda3std6ranges3__45__cpo5ssizeE
	.align		8
        /*00e0*/ 	.dword	_ZN34_INTERNAL_f7d76263_4_k_cu_7a8ad5e84cuda3std6ranges3__45__cpo8distanceE
	.align		8
        /*00e8*/ 	.dword	_ZN34_INTERNAL_f7d76263_4_k_cu_7a8ad5e86thrust24THRUST_300001_SM_1000_NS8cuda_cub3parE
	.align		8
        /*00f0*/ 	.dword	_ZN34_INTERNAL_f7d76263_4_k_cu_7a8ad5e86thrust24THRUST_300001_SM_1000_NS8cuda_cub10par_nosyncE
	.align		8
        /*00f8*/ 	.dword	_ZN34_INTERNAL_f7d76263_4_k_cu_7a8ad5e86thrust24THRUST_300001_SM_1000_NS6system6detail10sequential3seqE
	.align		8
        /*0100*/ 	.dword	_ZN34_INTERNAL_f7d76263_4_k_cu_7a8ad5e86thrust24THRUST_300001_SM_1000_NS6system3cpp3parE
	.align		8
        /*0108*/ 	.dword	_ZN34_INTERNAL_f7d76263_4_k_cu_7a8ad5e86thrust24THRUST_300001_SM_1000_NS12placeholders2_1E
	.align		8
        /*0110*/ 	.dword	_ZN34_INTERNAL_f7d76263_4_k_cu_7a8ad5e86thrust24THRUST_300001_SM_1000_NS12placeholders2_2E
	.align		8
        /*0118*/ 	.dword	_ZN34_INTERNAL_f7d76263_4_k_cu_7a8ad5e86thrust24THRUST_300001_SM_1000_NS12placeholders2_3E
	.align		8
        /*0120*/ 	.dword	_ZN34_INTERNAL_f7d76263_4_k_cu_7a8ad5e86thrust24THRUST_300001_SM_1000_NS12placeholders2_4E
	.align		8
        /*0128*/ 	.dword	_ZN34_INTERNAL_f7d76263_4_k_cu_7a8ad5e86thrust24THRUST_300001_SM_1000_NS12placeholders2_5E
	.align		8
        /*0130*/ 	.dword	_ZN34_INTERNAL_f7d76263_4_k_cu_7a8ad5e86thrust24THRUST_300001_SM_1000_NS12placeholders2_6E
	.align		8
        /*0138*/ 	.dword	_ZN34_INTERNAL_f7d76263_4_k_cu_7a8ad5e86thrust24THRUST_300001_SM_1000_NS12placeholders2_7E
	.align		8
        /*0140*/ 	.dword	_ZN34_INTERNAL_f7d76263_4_k_cu_7a8ad5e86thrust24THRUST_300001_SM_1000_NS12placeholders2_8E
	.align		8
        /*0148*/ 	.dword	_ZN34_INTERNAL_f7d76263_4_k_cu_7a8ad5e86thrust24THRUST_300001_SM_1000_NS12placeholders2_9E
	.align		8
        /*0150*/ 	.dword	_ZN34_INTERNAL_f7d76263_4_k_cu_7a8ad5e86thrust24THRUST_300001_SM_1000_NS12placeholders3_10E
	.align		8
        /*0158*/ 	.dword	_ZN34_INTERNAL_f7d76263_4_k_cu_7a8ad5e86thrust24THRUST_300001_SM_1000_NS3seqE
	.align		8
        /*0160*/ 	.dword	_ZN34_INTERNAL_f7d76263_4_k_cu_7a8ad5e86thrust24THRUST_300001_SM_1000_NS6deviceE
	.align		8
        /*0168*/ 	.dword	$str
	.align		8
        /*0170*/ 	.dword	vprintf


//--------------------- .text._ZN3cub18CUB_300001_SM_10006detail11EmptyKernelIvEEvv --------------------------
	.section	.text._ZN3cub18CUB_300001_SM_10006detail11EmptyKernelIvEEvv,"ax",@progbits
	.align	128
        .global         _ZN3cub18CUB_300001_SM_10006detail11EmptyKernelIvEEvv
        .type           _ZN3cub18CUB_300001_SM_10006detail11EmptyKernelIvEEvv,@function
        .size           _ZN3cub18CUB_300001_SM_10006detail11EmptyKernelIvEEvv,(.L_x_13 - _ZN3cub18CUB_300001_SM_10006detail11EmptyKernelIvEEvv)
        .other          _ZN3cub18CUB_300001_SM_10006detail11EmptyKernelIvEEvv,@"STO_CUDA_ENTRY STV_DEFAULT"
_ZN3cub18CUB_300001_SM_10006detail11EmptyKernelIvEEvv:
.text._ZN3cub18CUB_300001_SM_10006detail11EmptyKernelIvEEvv:
[----:B------:R-:W-:Y:S01]  /*0000*/  LDC R1, c[0x0][0x37c] ;  /* 0x0000df00ff017b82 */ /* 0x000fe20000000800 */
[----:B------:R-:W-:Y:S05]  /*0010*/  EXIT ;  /* 0x000000000000794d */ /* 0x000fea0003800000 */
.L_x_0:
[----:B------:R-:W-:-:S00]  /*0020*/  BRA `(.L_x_0) ;  /* 0xfffffffc00fc7947 */ /* 0x000fc0000383ffff */
[----:B------:R-:W-:-:S00]  /*0030*/  NOP ;  /* 0x0000000000007918 */ /* 0x000fc00000000000 */
        /* <DEDUP_REMOVED lines=12> */
.L_x_13:


//--------------------- .text._Z21matrix_multiplicationP6Block4S0_S0_PiS1_S1_S1_S1_S1_ --------------------------
	.section	.text._Z21matrix_multiplicationP6Block4S0_S0_PiS1_S1_S1_S1_S1_,"ax",@progbits
	.align	128
        .global         _Z21matrix_multiplicationP6Block4S0_S0_PiS1_S1_S1_S1_S1_
        .type           _Z21matrix_multiplicationP6Block4S0_S0_PiS1_S1_S1_S1_S1_,@function
        .size           _Z21matrix_multiplicationP6Block4S0_S0_PiS1_S1_S1_S1_S1_,(.L_x_14 - _Z21matrix_multiplicationP6Block4S0_S0_PiS1_S1_S1_S1_S1_)
        .other          _Z21matrix_multiplicationP6Block4S0_S0_PiS1_S1_S1_S1_S1_,@"STO_CUDA_ENTRY STV_DEFAULT"
_Z21matrix_multiplicationP6Block4S0_S0_PiS1_S1_S1_S1_S1_:
.text._Z21matrix_multiplicationP6Block4S0_S0_PiS1_S1_S1_S1_S1_:
[----:B------:R-:W0:Y:S08]  /*0000*/  LDC R1, c[0x0][0x37c] ;  /* 0x0000df00ff017b82 */ /* 0x000e300000000800 */
[----:B------:R-:W1:Y:S01]  /*0010*/  LDC.64 R4, c[0x0][0x3c0] ;  /* 0x0000f000ff047b82 */ /* 0x000e620000000a00 */
[----:B------:R-:W1:Y:S02]  /*0020*/  LDCU.64 UR36, c[0x0][0x358] ;  /* 0x00006b00ff2477ac */ /* 0x000e640008000a00 */
[----:B-1----:R-:W2:Y:S05]  /*0030*/  LDG.E R5, desc[UR36][R4.64] ;  /* 0x0000002404057981 */ /* 0x002eaa000c1e1900 */
[----:B------:R-:W1:Y:S02]  /*0040*/  LDC.64 R2, c[0x0][0x3b8] ;  /* 0x0000ee00ff027b82 */ /* 0x000e640000000a00 */
[----:B-1----:R1:W3:Y:S06]  /*0050*/  LDG.E R2, desc[UR36][R2.64] ;  /* 0x0000002402027981 */ /* 0x0022ec000c1e1900 */
[----:B------:R-:W4:Y:S08]  /*0060*/  S2UR UR4, SR_CTAID.X ;  /* 0x00000000000479c3 */ /* 0x000f300000002500 */
[----:B------:R-:W5:Y:S01]  /*0070*/  S2UR UR5, SR_CTAID.Y ;  /* 0x00000000000579c3 */ /* 0x000f620000002600 */
[----:B--2---:R-:W-:-:S02]  /*0080*/  IABS R11, R5 ;  /* 0x00000005000b7213 */ /* 0x004fc40000000000 */
[----:B-1----:R-:W-:Y:S02]  /*0090*/  IABS R3, R5 ;  /* 0x0000000500037213 */ /* 0x002fe40000000000 */
[----:B------:R-:W1:Y:S08]  /*00a0*/  I2F.RP R0, R11 ;  /* 0x0000000b00007306 */ /* 0x000e700000209400 */
[----:B-1----:R-:W1:Y:S01]  /*00b0*/  MUFU.RCP R0, R0 ;  /* 0x0000000000007308 */ /* 0x002e620000001000 */
[----:B---3--:R-:W-:-:S02]  /*00c0*/  IABS R4, R2 ;  /* 0x0000000200047213 */ /* 0x008fc40000000000 */
[----:B------:R-:W-:-:S04]  /*00d0*/  LOP3.LUT R2, R2, R5, RZ, 0x3c, !PT ;  /* 0x0000000502027212 */ /* 0x000fc800078e3cff */
[----:B------:R-:W-:Y:S01]  /*00e0*/  ISETP.GE.AND P2, PT, R2, RZ, PT ;  /* 0x000000ff0200720c */ /* 0x000fe20003f46270 */
[----:B-1----:R-:W-:Y:S02]  /*00f0*/  VIADD R6, R0, 0xffffffe ;  /* 0x0ffffffe00067836 */ /* 0x002fe40000000000 */
[----:B------:R-:W-:Y:S02]  /*0100*/  IMAD.MOV R0, RZ, RZ, -R3 ;  /* 0x000000ffff007224 */ /* 0x000fe400078e0a03 */
[----:B------:R1:W2:Y:S01]  /*0110*/  F2I.FTZ.U32.TRUNC.NTZ R7, R6 ;  /* 0x0000000600077305 */ /* 0x0002a2000021f000 */
[----:B------:R-:W4:Y:S01]  /*0120*/  LDC R3, c[0x0][0x360] ;  /* 0x0000d800ff037b82 */ /* 0x000f220000000800 */
[----:B-1----:R-:W-:Y:S02]  /*0130*/  IMAD.MOV.U32 R6, RZ, RZ, RZ ;  /* 0x000000ffff067224 */ /* 0x002fe400078e00ff */
[----:B--2---:R-:W-:-:S04]  /*0140*/  IMAD.MOV R8, RZ, RZ, -R7 ;  /* 0x000000ffff087224 */ /* 0x004fc800078e0a07 */
[----:B------:R-:W-:-:S04]  /*0150*/  IMAD R9, R8, R11, RZ ;  /* 0x0000000b08097224 */ /* 0x000fc800078e02ff */
[----:B------:R-:W-:Y:S02]  /*0160*/  IMAD.HI.U32 R7, R7, R9, R6 ;  /* 0x0000000907077227 */ /* 0x000fe400078e0006 */
[----:B------:R-:W5:Y:S01]  /*0170*/  S2R R9, SR_TID.Y ;  /* 0x0000000000097919 */ /* 0x000f620000002200 */
[----:B------:R-:W5:Y:S03]  /*0180*/  LDC R6, c[0x0][0x364] ;  /* 0x0000d900ff067b82 */ /* 0x000f660000000800 */
[----:B------:R-:W-:-:S04]  /*0190*/  IMAD.HI.U32 R7, R7, R4, RZ ;  /* 0x0000000407077227 */ /* 0x000fc800078e00ff */
[----:B------:R-:W-:Y:S02]  /*01a0*/  IMAD R0, R7, R0, R4 ;  /* 0x0000000007007224 */ /* 0x000fe400078e0204 */
[----:B------:R-:W4:Y:S03]  /*01b0*/  S2R R4, SR_TID.X ;  /* 0x0000000000047919 */ /* 0x000f260000002100 */
[----:B------:R-:W-:-:S13]  /*01c0*/  ISETP.GT.U32.AND P1, PT, R11, R0, PT ;  /* 0x000000000b00720c */ /* 0x000fda0003f24070 */
[----:B------:R-:W-:Y:S02]  /*01d0*/  @!P1 IMAD.IADD R0, R0, 0x1, -R11 ;  /* 0x0000000100009824 */ /* 0x000fe400078e0a0b */
[----:B------:R-:W-:Y:S01]  /*01e0*/  @!P1 VIADD R7, R7, 0x1 ;  /* 0x0000000107079836 */ /* 0x000fe20000000000 */
[----:B------:R-:W-:Y:S02]  /*01f0*/  ISETP.NE.AND P1, PT, R5, RZ, PT ;  /* 0x000000ff0500720c */ /* 0x000fe40003f25270 */
[----:B------:R-:W-:Y:S01]  /*0200*/  ISETP.GE.U32.AND P0, PT, R0, R11, PT ;  /* 0x0000000b0000720c */ /* 0x000fe20003f06070 */
[----:B----4-:R-:W-:-:S12]  /*0210*/  IMAD R3, R3, UR4, R4 ;  /* 0x0000000403037c24 */ /* 0x010fd8000f8e0204 */
[----:B------:R-:W-:-:S04]  /*0220*/  @P0 VIADD R7, R7, 0x1 ;  /* 0x0000000107070836 */ /* 0x000fc80000000000 */
[----:B------:R-:W-:Y:S02]  /*0230*/  IMAD.MOV.U32 R2, RZ, RZ, R7 ;  /* 0x000000ffff027224 */ /* 0x000fe400078e0007 */
[----:B-----5:R-:W-:Y:S02]  /*0240*/  IMAD R7, R6, UR5, R9 ;  /* 0x0000000506077c24 */ /* 0x020fe4000f8e0209 */
[----:B------:R-:W-:Y:S01]  /*0250*/  @!P2 IMAD.MOV R2, RZ, RZ, -R2 ;  /* 0x000000ffff02a224 */ /* 0x000fe200078e0a02 */
[----:B------:R-:W-:Y:S02]  /*0260*/  @!P1 LOP3.LUT R2, RZ, R5, RZ, 0x33, !PT ;  /* 0x00000005ff029212 */ /* 0x000fe400078e33ff */
[----:B------:R-:W-:-:S04]  /*0270*/  VIMNMX R9, PT, PT, R3, R7, !PT ;  /* 0x0000000703097248 */ /* 0x000fc80007fe0100 */
[----:B------:R-:W-:-:S13]  /*0280*/  ISETP.GE.AND P0, PT, R9, R2, PT ;  /* 0x000000020900720c */ /* 0x000fda0003f06270 */
[----:B0-----:R-:W-:Y:S05]  /*0290*/  @P0 EXIT ;  /* 0x000000000000094d */ /* 0x001fea0003800000 */
[----:B------:R-:W0:Y:S08]  /*02a0*/  LDC.64 R4, c[0x0][0x3a0] ;  /* 0x0000e800ff047b82 */ /* 0x000e300000000a00 */
[----:B------:R-:W1:Y:S08]  /*02b0*/  LDC.64 R8, c[0x0][0x398] ;  /* 0x0000e600ff087b82 */ /* 0x000e700000000a00 */
[----:B------:R-:W2:Y:S01]  /*02c0*/  LDC.64 R14, c[0x0][0x3a8] ;  /* 0x0000ea00ff0e7b82 */ /* 0x000ea20000000a00 */
[----:B0-----:R-:W-:-:S07]  /*02d0*/  IMAD.WIDE R4, R3, 0x4, R4 ;  /* 0x0000000403047825 */ /* 0x001fce00078e0204 */
[----:B------:R-:W0:Y:S01]  /*02e0*/  LDC.64 R20, c[0x0][0x3b0] ;  /* 0x0000ec00ff147b82 */ /* 0x000e220000000a00 */
[----:B------:R-:W3:Y:S01]  /*02f0*/  LDG.E R0, desc[UR36][R4.64] ;  /* 0x0000002404007981 */ /* 0x000ee2000c1e1900 */
[----:B------:R-:W-:Y:S01]  /*0300*/  BSSY.RECONVERGENT B0, `(.L_x_1) ;  /* 0x00001b3000007945 */ /* 0x000fe20003800200 */
[----:B------:R-:W-:Y:S01]  /*0310*/  PLOP3.LUT P0, PT, PT, PT, PT, 0x80, 0x8 ;  /* 0x000000000008781c */ /* 0x000fe20003f0f070 */
[----:B-1----:R-:W-:Y:S01]  /*0320*/  IMAD.WIDE R8, R3, 0x4, R8 ;  /* 0x0000000403087825 */ /* 0x002fe200078e0208 */
[----:B------:R-:W-:Y:S02]  /*0330*/  CS2R R16, SRZ ;  /* 0x0000000000107805 */ /* 0x000fe4000001ff00 */
[----:B------:R-:W-:Y:S02]  /*0340*/  CS2R R18, SRZ ;  /* 0x0000000000127805 */ /* 0x000fe4000001ff00 */
[----:B------:R-:W-:Y:S01]  /*0350*/  CS2R R22, SRZ ;  /* 0x0000000000167805 */ /* 0x000fe2000001ff00 */
[----:B------:R-:W-:Y:S01]  /*0360*/  IMAD.MOV.U32 R26, RZ, RZ, RZ ;  /* 0x000000ffff1a7224 */ /* 0x000fe200078e00ff */
[----:B------:R-:W-:Y:S01]  /*0370*/  CS2R R24, SRZ ;  /* 0x0000000000187805 */ /* 0x000fe2000001ff00 */
[----:B------:R-:W-:-:S02]  /*0380*/  IMAD.MOV.U32 R48, RZ, RZ, RZ ;  /* 0x000000ffff307224 */ /* 0x000fc400078e00ff */
[----:B--2---:R-:W-:-:S04]  /*0390*/  IMAD.WIDE.U32 R14, R7, 0x4, R14 ;  /* 0x00000004070e7825 */ /* 0x004fc800078e000e */
[----:B------:R-:W-:Y:S02]  /*03a0*/  IMAD.MOV.U32 R40, RZ, RZ, RZ ;  /* 0x000000ffff287224 */ /* 0x000fe400078e00ff */
[----:B------:R-:W-:Y:S02]  /*03b0*/  IMAD.MOV.U32 R56, RZ, RZ, RZ ;  /* 0x000000ffff387224 */ /* 0x000fe400078e00ff */
[----:B------:R-:W-:Y:S02]  /*03c0*/  IMAD.MOV.U32 R38, RZ, RZ, RZ ;  /* 0x000000ffff267224 */ /* 0x000fe400078e00ff */
[----:B0-----:R-:W-:-:S04]  /*03d0*/  IMAD.WIDE.U32 R20, R7, 0x4, R20 ;  /* 0x0000000407147825 */ /* 0x001fc800078e0014 */
[----:B------:R-:W-:Y:S02]  /*03e0*/  IMAD.MOV.U32 R34, RZ, RZ, RZ ;  /* 0x000000ffff227224 */ /* 0x000fe400078e00ff */
[----:B------:R-:W-:Y:S01]  /*03f0*/  IMAD.MOV.U32 R28, RZ, RZ, RZ ;  /* 0x000000ffff1c7224 */ /* 0x000fe200078e00ff */
[----:B---3--:R-:W-:-:S13]  /*0400*/  ISETP.GE.AND P1, PT, R0, 0x1, PT ;  /* 0x000000010000780c */ /* 0x008fda0003f26270 */
[----:B------:R-:W-:Y:S05]  /*0410*/  @!P1 BRA `(.L_x_2) ;  /* 0x0000001800849947 */ /* 0x000fea0003800000 */
[----:B------:R-:W-:Y:S01]  /*0420*/  BSSY.RECONVERGENT B1, `(.L_x_3) ;  /* 0x000019b000017945 */ /* 0x000fe20003800200 */
[----:B------:R-:W5:Y:S01]  /*0430*/  LDG.E R3, desc[UR36][R8.64] ;  /* 0x0000002408037981 */ /* 0x000f62000c1e1900 */
[----:B------:R-:W-:Y:S01]  /*0440*/  IMAD.MOV.U32 R10, RZ, RZ, RZ ;  /* 0x000000ffff0a7224 */ /* 0x000fe200078e00ff */
[----:B------:R-:W-:Y:S01]  /*0450*/  CS2R R6, SRZ ;  /* 0x0000000000067805 */ /* 0x000fe2000001ff00 */
[----:B------:R-:W-:Y:S01]  /*0460*/  IMAD.MOV.U32 R12, RZ, RZ, RZ ;  /* 0x000000ffff0c7224 */ /* 0x000fe200078e00ff */
[----:B------:R0:W5:Y:S01]  /*0470*/  LDG.E R4, desc[UR36][R14.64] ;  /* 0x000000240e047981 */ /* 0x000162000c1e1900 */
[----:B------:R-:W-:Y:S02]  /*0480*/  IMAD.MOV.U32 R26, RZ, RZ, RZ ;  /* 0x000000ffff1a7224 */ /* 0x000fe400078e00ff */
[----:B------:R-:W-:Y:S01]  /*0490*/  IMAD.MOV.U32 R48, RZ, RZ, RZ ;  /* 0x000000ffff307224 */ /* 0x000fe200078e00ff */
[----:B------:R1:W5:Y:S01]  /*04a0*/  LDG.E R5, desc[UR36][R20.64] ;  /* 0x0000002414057981 */ /* 0x000362000c1e1900 */
[----:B------:R-:W-:-:S02]  /*04b0*/  IMAD.MOV.U32 R40, RZ, RZ, RZ ;  /* 0x000000ffff287224 */ /* 0x000fc400078e00ff */
[----:B------:R-:W-:Y:S02]  /*04c0*/  IMAD.MOV.U32 R56, RZ, RZ, RZ ;  /* 0x000000ffff387224 */ /* 0x000fe400078e00ff */
[----:B------:R-:W-:Y:S02]  /*04d0*/  IMAD.MOV.U32 R38, RZ, RZ, RZ ;  /* 0x000000ffff267224 */ /* 0x000fe400078e00ff */
[----:B------:R-:W-:Y:S02]  /*04e0*/  IMAD.MOV.U32 R34, RZ, RZ, RZ ;  /* 0x000000ffff227224 */ /* 0x000fe400078e00ff */
[----:B0-----:R-:W-:Y:S02]  /*04f0*/  IMAD.MOV.U32 R14, RZ, RZ, RZ ;  /* 0x000000ffff0e7224 */ /* 0x001fe400078e00ff */
[----:B------:R-:W-:Y:S02]  /*0500*/  IMAD.MOV.U32 R16, RZ, RZ, RZ ;  /* 0x000000ffff107224 */ /* 0x000fe400078e00ff */
[----:B------:R-:W-:-:S02]  /*0510*/  IMAD.MOV.U32 R18, RZ, RZ, RZ ;  /* 0x000000ffff127224 */ /* 0x000fc400078e00ff */
[----:B------:R-:W-:Y:S02]  /*0520*/  IMAD.MOV.U32 R28, RZ, RZ, RZ ;  /* 0x000000ffff1c7224 */ /* 0x000fe400078e00ff */
[----:B-1----:R-:W-:Y:S02]  /*0530*/  IMAD.MOV.U32 R20, RZ, RZ, RZ ;  /* 0x000000ffff147224 */ /* 0x002fe400078e00ff */
[----:B------:R-:W-:Y:S02]  /*0540*/  IMAD.MOV.U32 R22, RZ, RZ, RZ ;  /* 0x000000ffff167224 */ /* 0x000fe400078e00ff */
[----:B------:R-:W-:Y:S02]  /*0550*/  IMAD.MOV.U32 R24, RZ, RZ, RZ ;  /* 0x000000ffff187224 */ /* 0x000fe400078e00ff */
[----:B------:R-:W-:-:S07]  /*0560*/  IMAD.MOV.U32 R9, RZ, RZ, RZ ;  /* 0x000000ffff097224 */ /* 0x000fce00078e00ff */
.L_x_8:
[----:B-----5:R-:W-:-:S13]  /*0570*/  ISETP.GE.AND P0, PT, R9, R5, PT ;  /* 0x000000050900720c */ /* 0x020fda0003f06270 */
[----:B------:R-:W-:Y:S05]  /*0580*/  @P0 BRA `(.L_x_4) ;  /* 0x0000001800100947 */ /* 0x000fea0003800000 */
[----:B------:R-:W0:Y:S01]  /*0590*/  LDC.64 R36, c[0x0][0x380] ;  /* 0x0000e000ff247b82 */ /* 0x000e220000000a00 */
[----:B------:R-:W-:Y:S02]  /*05a0*/  IMAD.IADD R11, R3, 0x1, R7 ;  /* 0x00000001030b7824 */ /* 0x000fe400078e0207 */
[----:B------:R-:W-:-:S05]  /*05b0*/  IMAD.IADD R13, R4, 0x1, R9 ;  /* 0x00000001040d7824 */ /* 0x000fca00078e0209 */
[----:B------:R-:W1:Y:S01]  /*05c0*/  LDC.64 R32, c[0x0][0x388] ;  /* 0x0000e200ff207b82 */ /* 0x000e620000000a00 */
[----:B0-----:R-:W-:-:S05]  /*05d0*/  IMAD.WIDE R36, R11, 0x4c, R36 ;  /* 0x0000004c0b247825 */ /* 0x001fca00078e0224 */
[----:B------:R-:W2:Y:S01]  /*05e0*/  LDG.E R8, desc[UR36][R36.64+0x4] ;  /* 0x0000042424087981 */ /* 0x000ea2000c1e1900 */
[----:B-1----:R-:W-:-:S05]  /*05f0*/  IMAD.WIDE R32, R13, 0x4c, R32 ;  /* 0x0000004c0d207825 */ /* 0x002fca00078e0220 */
[----:B------:R-:W2:Y:S01]  /*0600*/  LDG.E R11, desc[UR36][R32.64+0x4] ;  /* 0x00000424200b7981 */ /* 0x000ea2000c1e1900 */
[----:B------:R-:W-:Y:S01]  /*0610*/  BSSY.RECONVERGENT B2, `(.L_x_5) ;  /* 0x0000179000027945 */ /* 0x000fe20003800200 */
[----:B--2---:R-:W-:-:S13]  /*0620*/  ISETP.NE.AND P0, PT, R8, R11, PT ;  /* 0x0000000b0800720c */ /* 0x004fda0003f05270 */
[----:B------:R-:W-:Y:S05]  /*0630*/  @P0 BRA `(.L_x_6) ;  /* 0x0000001400b80947 */ /* 0x000fea0003800000 */
[----:B------:R-:W2:Y:S04]  /*0640*/  LDG.E R42, desc[UR36][R36.64+0x8] ;  /* 0x00000824242a7981 */ /* 0x000ea8000c1e1900 */
[----:B------:R-:W2:Y:S04]  /*0650*/  LDG.E R51, desc[UR36][R32.64+0x8] ;  /* 0x0000082420337981 */ /* 0x000ea8000c1e1900 */
[----:B------:R-:W3:Y:S04]  /*0660*/  LDG.E R29, desc[UR36][R36.64+0xc] ;  /* 0x00000c24241d7981 */ /* 0x000ee8000c1e1900 */
[----:B------:R-:W3:Y:S04]  /*0670*/  LDG.E R45, desc[UR36][R32.64+0xc] ;  /* 0x00000c24202d7981 */ /* 0x000ee8000c1e1900 */
[----:B------:R-:W4:Y:S04]  /*0680*/  LDG.E R8, desc[UR36][R32.64+0x18] ;  /* 0x0000182420087981 */ /* 0x000f28000c1e1900 */
[----:B------:R-:W5:Y:S04]  /*0690*/  LDG.E R49, desc[UR36][R32.64+0x28] ;  /* 0x0000282420317981 */ /* 0x000f68000c1e1900 */
        /* <DEDUP_REMOVED lines=10> */
[----:B------:R-:W5:Y:S01]  /*0740*/  LDG.E R13, desc[UR36][R32.64+0x24] ;  /* 0x00002424200d7981 */ /* 0x000f62000c1e1900 */
[----:B------:R-:W-:-:S02]  /*0750*/  IMAD.MOV.U32 R30, RZ, RZ, R24 ;  /* 0x000000ffff1e7224 */ /* 0x000fc400078e0018 */
[----:B------:R-:W-:Y:S01]  /*0760*/  IMAD.MOV.U32 R31, RZ, RZ, RZ ;  /* 0x000000ffff1f7224 */ /* 0x000fe200078e00ff */
[----:B------:R-:W5:Y:S04]  /*0770*/  LDG.E R11, desc[UR36][R32.64+0x34] ;  /* 0x00003424200b7981 */ /* 0x000f68000c1e1900 */
[----:B------:R-:W5:Y:S04]  /*0780*/  LDG.E R19, desc[UR36][R32.64+0x40] ;  /* 0x0000402420137981 */ /* 0x000f68000c1e1900 */
[----:B------:R-:W5:Y:S04]  /*0790*/  LDG.E R50, desc[UR36][R36.64+0x18] ;  /* 0x0000182424327981 */ /* 0x000f68000c1e1900 */
[----:B------:R0:W5:Y:S01]  /*07a0*/  LDG.E R15, desc[UR36][R32.64+0x44] ;  /* 0x00004424200f7981 */ /* 0x000162000c1e1900 */
[----:B------:R-:W-:-:S02]  /*07b0*/  IMAD.MOV.U32 R52, RZ, RZ, R20 ;  /* 0x000000ffff347224 */ /* 0x000fc400078e0014 */
[----:B------:R-:W-:Y:S01]  /*07c0*/  IMAD.MOV.U32 R53, RZ, RZ, RZ ;  /* 0x000000ffff357224 */ /* 0x000fe200078e00ff */
[----:B------:R-:W5:Y:S01]  /*07d0*/  LDG.E R46, desc[UR36][R36.64+0x1c] ;  /* 0x00001c24242e7981 */ /* 0x000f62000c1e1900 */
[----:B0-----:R-:W-:Y:S02]  /*07e0*/  IMAD.MOV.U32 R32, RZ, RZ, R22 ;  /* 0x000000ffff207224 */ /* 0x001fe400078e0016 */
[----:B------:R-:W-:Y:S02]  /*07f0*/  IMAD.MOV.U32 R33, RZ, RZ, RZ ;  /* 0x000000ffff217224 */ /* 0x000fe400078e00ff */
[----:B--2---:R-:W-:-:S03]  /*0800*/  IMAD.WIDE.U32 R30, R42, R51, R30 ;  /* 0x000000332a1e7225 */ /* 0x004fc600078e001e */
[----:B------:R-:W-:-:S04]  /*0810*/  ISETP.LT.U32.AND P0, PT, R30, -0x1, PT ;  /* 0xffffffff1e00780c */ /* 0x000fc80003f01070 */
[----:B------:R-:W-:-:S04]  /*0820*/  ISETP.LT.U32.AND.EX P0, PT, R31, RZ, PT, P0 ;  /* 0x000000ff1f00720c */ /* 0x000fc80003f01100 */
[----:B------:R-:W-:Y:S02]  /*0830*/  SEL R30, R30, 0xffffffff, P0 ;  /* 0xffffffff1e1e7807 */ /* 0x000fe40000000000 */
[----:B------:R-:W-:-:S03]  /*0840*/  SEL R31, R31, RZ, P0 ;  /* 0x000000ff1f1f7207 */ /* 0x000fc60000000000 */
[----:B---3--:R-:W-:-:S03]  /*0850*/  IMAD.WIDE.U32 R30, R29, R45, R30 ;  /* 0x0000002d1d1e7225 */ /* 0x008fc600078e001e */
[----:B------:R-:W-:Y:S01]  /*0860*/  ISETP.LT.U32.AND P0, PT, R30, -0x1, PT ;  /* 0xffffffff1e00780c */ /* 0x000fe20003f01070 */
[----:B----4-:R-:W-:-:S03]  /*0870*/  IMAD.WIDE.U32 R32, R42, R8, R32 ;  /* 0x000000082a207225 */ /* 0x010fc600078e0020 */
[----:B------:R-:W-:Y:S01]  /*0880*/  ISETP.LT.U32.AND.EX P0, PT, R31, RZ, PT, P0 ;  /* 0x000000ff1f00720c */ /* 0x000fe20003f01100 */
[----:B-----5:R-:W-:-:S03]  /*0890*/  IMAD.WIDE.U32 R52, R42, R49, R52 ;  /* 0x000000312a347225 */ /* 0x020fc600078e0034 */
[----:B------:R-:W-:Y:S02]  /*08a0*/  SEL R30, R30, 0xffffffff, P0 ;  /* 0xffffffff1e1e7807 */ /* 0x000fe40000000000 */
[----:B------:R-:W-:Y:S02]  /*08b0*/  SEL R31, R31, RZ, P0 ;  /* 0x000000ff1f1f7207 */ /* 0x000fe40000000000 */
[----:B------:R-:W-:Y:S02]  /*08c0*/  ISETP.LT.U32.AND P0, PT, R32, -0x1, PT ;  /* 0xffffffff2000780c */ /* 0x000fe40003f01070 */
[----:B------:R-:W-:Y:S02]  /*08d0*/  ISETP.LT.U32.AND P1, PT, R52, -0x1, PT ;  /* 0xffffffff3400780c */ /* 0x000fe40003f21070 */
[----:B------:R-:W-:Y:S01]  /*08e0*/  ISETP.LT.U32.AND.EX P0, PT, R33, RZ, PT, P0 ;  /* 0x000000ff2100720c */ /* 0x000fe20003f01100 */
[----:B------:R-:W-:-:S03]  /*08f0*/  IMAD.WIDE.U32 R60, R58, R25, R30 ;  /* 0x000000193a3c7225 */ /* 0x000fc600078e001e */
[----:B------:R-:W-:Y:S02]  /*0900*/  SEL R32, R32, 0xffffffff, P0 ;  /* 0xffffffff20207807 */ /* 0x000fe40000000000 */
[----:B------:R-:W-:Y:S02]  /*0910*/  SEL R33, R33, RZ, P0 ;  /* 0x000000ff21217207 */ /* 0x000fe40000000000 */
[----:B------:R-:W-:-:S04]  /*0920*/  ISETP.LT.U32.AND.EX P0, PT, R53, RZ, PT, P1 ;  /* 0x000000ff3500720c */ /* 0x000fc80003f01110 */
[----:B------:R-:W-:Y:S02]  /*0930*/  SEL R30, R52, 0xffffffff, P0 ;  /* 0xffffffff341e7807 */ /* 0x000fe40000000000 */
[----:B------:R-:W-:Y:S02]  /*0940*/  SEL R31, R53, RZ, P0 ;  /* 0x000000ff351f7207 */ /* 0x000fe40000000000 */
[----:B------:R-:W-:-:S04]  /*0950*/  ISETP.LT.U32.AND P0, PT, R60, -0x1, PT ;  /* 0xffffffff3c00780c */ /* 0x000fc80003f01070 */
[----:B------:R-:W-:-:S04]  /*0960*/  ISETP.LT.U32.AND.EX P0, PT, R61, RZ, PT, P0 ;  /* 0x000000ff3d00720c */ /* 0x000fc80003f01100 */
[----:B------:R-:W-:Y:S01]  /*0970*/  SEL R52, R60, 0xffffffff, P0 ;  /* 0xffffffff3c347807 */ /* 0x000fe20000000000 */
[----:B------:R-:W-:Y:S01]  /*0980*/  IMAD.MOV.U32 R60, RZ, RZ, R28 ;  /* 0x000000ffff3c7224 */ /* 0x000fe200078e001c */
[----:B------:R-:W-:Y:S01]  /*0990*/  SEL R53, R61, RZ, P0 ;  /* 0x000000ff3d357207 */ /* 0x000fe20000000000 */
[----:B------:R-:W-:Y:S02]  /*09a0*/  IMAD.MOV.U32 R61, RZ, RZ, RZ ;  /* 0x000000ffff3d7224 */ /* 0x000fe400078e00ff */
[----:B------:R-:W-:Y:S02]  /*09b0*/  IMAD.WIDE.U32 R60, R42, R47, R60 ;  /* 0x0000002f2a3c7225 */ /* 0x000fe400078e003c */
[----:B------:R-:W2:Y:S02]  /*09c0*/  LDG.E R42, desc[UR36][R36.64+0x20] ;  /* 0x00002024242a7981 */ /* 0x000ea4000c1e1900 */
[----:B------:R-:W-:-:S03]  /*09d0*/  IMAD.WIDE.U32 R32, R29, R44, R32 ;  /* 0x0000002c1d207225 */ /* 0x000fc600078e0020 */
[----:B------:R-:W-:Y:S01]  /*09e0*/  ISETP.LT.U32.AND P0, PT, R32, -0x1, PT ;  /* 0xffffffff2000780c */ /* 0x000fe20003f01070 */
[----:B------:R-:W-:-:S03]  /*09f0*/  IMAD.WIDE.U32 R30, R29, R43, R30 ;  /* 0x0000002b1d1e7225 */ /* 0x000fc600078e001e */
[----:B------:R-:W-:-:S04]  /*0a00*/  ISETP.LT.U32.AND.EX P0, PT, R33, RZ, PT, P0 ;  /* 0x000000ff2100720c */ /* 0x000fc80003f01100 */
[----:B------:R-:W-:Y:S02]  /*0a10*/  SEL R32, R32, 0xffffffff, P0 ;  /* 0xffffffff20207807 */ /* 0x000fe40000000000 */
[----:B------:R-:W-:Y:S02]  /*0a20*/  SEL R33, R33, RZ, P0 ;  /* 0x000000ff21217207 */ /* 0x000fe40000000000 */
[----:B------:R-:W-:Y:S02]  /*0a30*/  ISETP.LT.U32.AND P0, PT, R30, -0x1, PT ;  /* 0xffffffff1e00780c */ /* 0x000fe40003f01070 */
[----:B------:R-:W-:Y:S01]  /*0a40*/  ISETP.LT.U32.AND P1, PT, R60, -0x1, PT ;  /* 0xffffffff3c00780c */ /* 0x000fe20003f21070 */
[----:B------:R-:W-:Y:S01]  /*0a50*/  IMAD.WIDE.U32 R32, R58, R23, R32 ;  /* 0x000000173a207225 */ /* 0x000fe200078e0020 */
[----:B------:R-:W-:Y:S02]  /*0a60*/  ISETP.LT.U32.AND.EX P0, PT, R31, RZ, PT, P0 ;  /* 0x000000ff1f00720c */ /* 0x000fe40003f01100 */
[----:B------:R-:W-:-:S02]  /*0a70*/  ISETP.LT.U32.AND.EX P1, PT, R61, RZ, PT, P1 ;  /* 0x000000ff3d00720c */ /* 0x000fc40003f21110 */
[----:B------:R-:W-:Y:S02]  /*0a80*/  SEL R30, R30, 0xffffffff, P0 ;  /* 0xffffffff1e1e7807 */ /* 0x000fe40000000000 */
[----:B------:R-:W-:Y:S02]  /*0a90*/  SEL R31, R31, RZ, P0 ;  /* 0x000000ff1f1f7207 */ /* 0x000fe40000000000 */
[----:B------:R-:W-:Y:S02]  /*0aa0*/  ISETP.LT.U32.AND P0, PT, R32, -0x1, PT ;  /* 0xffffffff2000780c */ /* 0x000fe40003f01070 */
[----:B------:R-:W-:Y:S02]  /*0ab0*/  SEL R60, R60, 0xffffffff, P1 ;  /* 0xffffffff3c3c7807 */ /* 0x000fe40000800000 */
[----:B------:R-:W-:Y:S01]  /*0ac0*/  SEL R61, R61, RZ, P1 ;  /* 0x000000ff3d3d7207 */ /* 0x000fe20000800000 */
[----:B------:R-:W-:Y:S01]  /*0ad0*/  IMAD.WIDE.U32 R30, R58, R21, R30 ;  /* 0x000000153a1e7225 */ /* 0x000fe200078e001e */
[----:B------:R-:W-:-:S03]  /*0ae0*/  ISETP.LT.U32.AND.EX P0, PT, R33, RZ, PT, P0 ;  /* 0x000000ff2100720c */ /* 0x000fc60003f01100 */
[----:B------:R-:W-:Y:S01]  /*0af0*/  IMAD.WIDE.U32 R60, R29, R27, R60 ;  /* 0x0000001b1d3c7225 */ /* 0x000fe200078e003c */
[----:B------:R-:W-:Y:S02]  /*0b00*/  SEL R32, R32, 0xffffffff, P0 ;  /* 0xffffffff20207807 */ /* 0x000fe40000000000 */
[----:B------:R-:W-:Y:S02]  /*0b10*/  SEL R33, R33, RZ, P0 ;  /* 0x000000ff21217207 */ /* 0x000fe40000000000 */
[----:B------:R-:W-:Y:S01]  /*0b20*/  ISETP.LT.U32.AND P0, PT, R30, -0x1, PT ;  /* 0xffffffff1e00780c */ /* 0x000fe20003f01070 */
[----:B------:R-:W-:Y:S01]  /*0b30*/  IMAD.WIDE.U32 R52, R54, R17, R52 ;  /* 0x0000001136347225 */ /* 0x000fe200078e0034 */
[----:B------:R-:W-:Y:S02]  /*0b40*/  ISETP.LT.U32.AND P1, PT, R60, -0x1, PT ;  /* 0xffffffff3c00780c */ /* 0x000fe40003f21070 */
[----:B------:R-:W-:Y:S01]  /*0b50*/  ISETP.LT.U32.AND.EX P0, PT, R31, RZ, PT, P0 ;  /* 0x000000ff1f00720c */ /* 0x000fe20003f01100 */
[----:B------:R-:W-:Y:S01]  /*0b60*/  IMAD.WIDE.U32 R32, R54, R13, R32 ;  /* 0x0000000d36207225 */ /* 0x000fe200078e0020 */
[----:B------:R-:W-:-:S02]  /*0b70*/  ISETP.LT.U32.AND.EX P1, PT, R61, RZ, PT, P1 ;  /* 0x000000ff3d00720c */ /* 0x000fc40003f21110 */
[----:B------:R-:W-:Y:S02]  /*0b80*/  SEL R30, R30, 0xffffffff, P0 ;  /* 0xffffffff1e1e7807 */ /* 0x000fe40000000000 */
[----:B------:R-:W-:Y:S02]  /*0b90*/  SEL R31, R31, RZ, P0 ;  /* 0x000000ff1f1f7207 */ /* 0x000fe40000000000 */
[----:B------:R-:W-:Y:S02]  /*0ba0*/  ISETP.LT.U32.AND P0, PT, R52, -0x1, PT ;  /* 0xffffffff3400780c */ /* 0x000fe40003f01070 */
[----:B------:R-:W-:Y:S02]  /*0bb0*/  SEL R28, R60, 0xffffffff, P1 ;  /* 0xffffffff3c1c7807 */ /* 0x000fe40000800000 */
[----:B------:R-:W-:Y:S01]  /*0bc0*/  SEL R29, R61, RZ, P1 ;  /* 0x000000ff3d1d7207 */ /* 0x000fe20000800000 */
[----:B------:R-:W-:Y:S01]  /*0bd0*/  IMAD.WIDE.U32 R30, R54, R11, R30 ;  /* 0x0000000b361e7225 */ /* 0x000fe200078e001e */
[----:B------:R-:W-:-:S02]  /*0be0*/  ISETP.LT.U32.AND P1, PT, R32, -0x1, PT ;  /* 0xffffffff2000780c */ /* 0x000fc40003f21070 */
[----:B------:R-:W-:Y:S01]  /*0bf0*/  ISETP.LT.U32.AND.EX P0, PT, R53, RZ, PT, P0 ;  /* 0x000000ff3500720c */ /* 0x000fe20003f01100 */
[----:B------:R-:W-:Y:S01]  /*0c00*/  IMAD.WIDE.U32 R28, R58, R19, R28 ;  /* 0x000000133a1c7225 */ /* 0x000fe200078e001c */
[----:B------:R-:W-:Y:S02]  /*0c10*/  ISETP.LT.U32.AND.EX P1, PT, R33, RZ, PT, P1 ;  /* 0x000000ff2100720c */ /* 0x000fe40003f21110 */
[----:B------:R-:W-:Y:S01]  /*0c20*/  SEL R24, R52, 0xffffffff, P0 ;  /* 0xffffffff34187807 */ /* 0x000fe20000000000 */
[----:B------:R-:W-:Y:S01]  /*0c30*/  IMAD.MOV.U32 R52, RZ, RZ, R18 ;  /* 0x000000ffff347224 */ /* 0x000fe200078e0012 */
[----:B------:R-:W-:Y:S01]  /*0c40*/  ISETP.LT.U32.AND P0, PT, R30, -0x1, PT ;  /* 0xffffffff1e00780c */ /* 0x000fe20003f01070 */
[----:B------:R-:W-:Y:S01]  /*0c50*/  IMAD.MOV.U32 R53, RZ, RZ, RZ ;  /* 0x000000ffff357224 */ /* 0x000fe200078e00ff */
[----:B------:R-:W-:Y:S02]  /*0c60*/  SEL R22, R32, 0xffffffff, P1 ;  /* 0xffffffff20167807 */ /* 0x000fe40000800000 */
[----:B------:R-:W-:Y:S01]  /*0c70*/  ISETP.LT.U32.AND P1, PT, R28, -0x1, PT ;  /* 0xffffffff1c00780c */ /* 0x000fe20003f21070 */
[----:B------:R-:W-:Y:S01]  /*0c80*/  IMAD.WIDE.U32 R52, R51, R50, R52 ;  /* 0x0000003233347225 */ /* 0x000fe200078e0034 */
[----:B------:R-:W-:-:S02]  /*0c90*/  ISETP.LT.U32.AND.EX P0, PT, R31, RZ, PT, P0 ;  /* 0x000000ff1f00720c */ /* 0x000fc40003f01100 */
[C---:B------:R-:W-:Y:S01]  /*0ca0*/  ISETP.LT.U32.AND.EX P1, PT, R29.reuse, RZ, PT, P1 ;  /* 0x000000ff1d00720c */ /* 0x040fe20003f21110 */
[----:B------:R-:W-:Y:S01]  /*0cb0*/  IMAD.MOV.U32 R32, RZ, RZ, R16 ;  /* 0x000000ffff207224 */ /* 0x000fe200078e0010 */
[----:B------:R-:W-:Y:S01]  /*0cc0*/  SEL R20, R30, 0xffffffff, P0 ;  /* 0xffffffff1e147807 */ /* 0x000fe20000000000 */
[----:B------:R-:W-:Y:S01]  /*0cd0*/  IMAD.MOV.U32 R33, RZ, RZ, RZ ;  /* 0x000000ffff217224 */ /* 0x000fe200078e00ff */
[----:B------:R-:W-:Y:S01]  /*0ce0*/  ISETP.LT.U32.AND P0, PT, R52, -0x1, PT ;  /* 0xffffffff3400780c */ /* 0x000fe20003f01070 */
[----:B------:R-:W-:Y:S01]  /*0cf0*/  IMAD.MOV.U32 R30, RZ, RZ, R14 ;  /* 0x000000ffff1e7224 */ /* 0x000fe200078e000e */
[----:B------:R-:W-:Y:S01]  /*0d00*/  SEL R28, R28, 0xffffffff, P1 ;  /* 0xffffffff1c1c7807 */ /* 0x000fe20000800000 */
[----:B------:R-:W3:Y:S01]  /*0d10*/  LDG.E R14, desc[UR36][R36.64+0x24] ;  /* 0x00002424240e7981 */ /* 0x000ee2000c1e1900 */
[----:B------:R-:W-:Y:S01]  /*0d20*/  SEL R29, R29, RZ, P1 ;  /* 0x000000ff1d1d7207 */ /* 0x000fe20000800000 */
[----:B------:R-:W-:Y:S01]  /*0d30*/  IMAD.WIDE.U32 R32, R8, R50, R32 ;  /* 0x0000003208207225 */ /* 0x000fe200078e0020 */
[----:B------:R-:W-:-:S03]  /*0d40*/  ISETP.LT.U32.AND.EX P0, PT, R53, RZ, PT, P0 ;  /* 0x000000ff3500720c */ /* 0x000fc60003f01100 */
[----:B------:R-:W-:Y:S01]  /*0d50*/  IMAD.WIDE.U32 R28, R54, R15, R28 ;  /* 0x0000000f361c7225 */ /* 0x000fe200078e001c */
[----:B------:R-:W-:Y:S02]  /*0d60*/  SEL R54, R52, 0xffffffff, P0 ;  /* 0xffffffff34367807 */ /* 0x000fe40000000000 */
[----:B------:R-:W-:Y:S01]  /*0d70*/  SEL R55, R53, RZ, P0 ;  /* 0x000000ff35377207 */ /* 0x000fe20000000000 */
[----:B------:R-:W-:Y:S01]  /*0d80*/  IMAD.MOV.U32 R35, RZ, RZ, RZ ;  /* 0x000000ffff237224 */ /* 0x000fe200078e00ff */
[----:B------:R-:W-:Y:S01]  /*0d90*/  ISETP.LT.U32.AND P0, PT, R32, -0x1, PT ;  /* 0xffffffff2000780c */ /* 0x000fe20003f01070 */
[----:B------:R-:W-:Y:S01]  /*0da0*/  IMAD.MOV.U32 R31, RZ, RZ, RZ ;  /* 0x000000ffff1f7224 */ /* 0x000fe200078e00ff */
[----:B------:R-:W4:Y:S01]  /*0db0*/  LDG.E R52, desc[UR36][R36.64+0x28] ;  /* 0x0000282424347981 */ /* 0x000f22000c1e1900 */
[----:B------:R-:W-:Y:S01]  /*0dc0*/  IMAD.WIDE.U32 R34, R47, R50, R34 ;  /* 0x000000322f227225 */ /* 0x000fe200078e0022 */
[----:B------:R-:W-:-:S04]  /*0dd0*/  ISETP.LT.U32.AND.EX P0, PT, R33, RZ, PT, P0 ;  /* 0x000000ff2100720c */ /* 0x000fc80003f01100 */
[----:B------:R-:W-:Y:S02]  /*0de0*/  SEL R32, R32, 0xffffffff, P0 ;  /* 0xffffffff20207807 */ /* 0x000fe40000000000 */
[----:B------:R-:W-:Y:S02]  /*0df0*/  SEL R33, R33, RZ, P0 ;  /* 0x000000ff21217207 */ /* 0x000fe40000000000 */
[----:B------:R-:W-:Y:S01]  /*0e00*/  ISETP.LT.U32.AND P0, PT, R34, -0x1, PT ;  /* 0xffffffff2200780c */ /* 0x000fe20003f01070 */
[----:B------:R-:W-:Y:S02]  /*0e10*/  IMAD.WIDE.U32 R30, R49, R50, R30 ;  /* 0x00000032311e7225 */ /* 0x000fe400078e001e */
[----:B------:R-:W5:Y:S01]  /*0e20*/  LDG.E R50, desc[UR36][R36.64+0x2c] ;  /* 0x00002c2424327981 */ /* 0x000f62000c1e1900 */
[----:B------:R-:W-:Y:S01]  /*0e30*/  ISETP.LT.U32.AND.EX P0, PT, R35, RZ, PT, P0 ;  /* 0x000000ff2300720c */ /* 0x000fe20003f01100 */
[----:B------:R-:W-:Y:S01]  /*0e40*/  IMAD.WIDE.U32 R54, R45, R46, R54 ;  /* 0x0000002e2d367225 */ /* 0x000fe200078e0036 */
[----:B------:R-:W-:-:S02]  /*0e50*/  ISETP.LT.U32.AND P1, PT, R30, -0x1, PT ;  /* 0xffffffff1e00780c */ /* 0x000fc40003f21070 */
[----:B------:R-:W-:Y:S02]  /*0e60*/  SEL R34, R34, 0xffffffff, P0 ;  /* 0xffffffff22227807 */ /* 0x000fe40000000000 */
[----:B------:R-:W-:Y:S02]  /*0e70*/  SEL R35, R35, RZ, P0 ;  /* 0x000000ff23237207 */ /* 0x000fe40000000000 */
[----:B------:R-:W-:Y:S01]  /*0e80*/  ISETP.LT.U32.AND P0, PT, R54, -0x1, PT ;  /* 0xffffffff3600780c */ /* 0x000fe20003f01070 */
[----:B------:R-:W-:Y:S01]  /*0e90*/  IMAD.WIDE.U32 R32, R44, R46, R32 ;  /* 0x0000002e2c207225 */ /* 0x000fe200078e0020 */
[----:B------:R-:W-:Y:S02]  /*0ea0*/  ISETP.LT.U32.AND.EX P1, PT, R31, RZ, PT, P1 ;  /* 0x000000ff1f00720c */ /* 0x000fe40003f21110 */
[----:B------:R-:W-:Y:S02]  /*0eb0*/  ISETP.LT.U32.AND.EX P0, PT, R55, RZ, PT, P0 ;  /* 0x000000ff3700720c */ /* 0x000fe40003f01100 */
[----:B------:R-:W-:-:S02]  /*0ec0*/  SEL R30, R30, 0xffffffff, P1 ;  /* 0xffffffff1e1e7807 */ /* 0x000fc40000800000 */
[----:B------:R-:W-:Y:S02]  /*0ed0*/  SEL R31, R31, RZ, P1 ;  /* 0x000000ff1f1f7207 */ /* 0x000fe40000800000 */
[----:B------:R-:W-:Y:S02]  /*0ee0*/  SEL R54, R54, 0xffffffff, P0 ;  /* 0xffffffff36367807 */ /* 0x000fe40000000000 */
[----:B------:R-:W-:Y:S02]  /*0ef0*/  SEL R55, R55, RZ, P0 ;  /* 0x000000ff37377207 */ /* 0x000fe40000000000 */
[----:B------:R-:W-:Y:S01]  /*0f00*/  ISETP.LT.U32.AND P0, PT, R32, -0x1, PT ;  /* 0xffffffff2000780c */ /* 0x000fe20003f01070 */
[----:B------:R-:W-:-:S03]  /*0f10*/  IMAD.WIDE.U32 R30, R43, R46, R30 ;  /* 0x0000002e2b1e7225 */ /* 0x000fc600078e001e */
[----:B------:R-:W-:-:S04]  /*0f20*/  ISETP.LT.U32.AND.EX P0, PT, R33, RZ, PT, P0 ;  /* 0x000000ff2100720c */ /* 0x000fc80003f01100 */
[----:B------:R-:W-:Y:S02]  /*0f30*/  SEL R32, R32, 0xffffffff, P0 ;  /* 0xffffffff20207807 */ /* 0x000fe40000000000 */
[----:B------:R-:W-:Y:S02]  /*0f40*/  SEL R33, R33, RZ, P0 ;  /* 0x000000ff21217207 */ /* 0x000fe40000000000 */
[----:B------:R-:W-:-:S04]  /*0f50*/  ISETP.LT.U32.AND P0, PT, R30, -0x1, PT ;  /* 0xffffffff1e00780c */ /* 0x000fc80003f01070 */
[----:B------:R-:W-:-:S04]  /*0f60*/  ISETP.LT.U32.AND.EX P0, PT, R31, RZ, PT, P0 ;  /* 0x000000ff1f00720c */ /* 0x000fc80003f01100 */
[----:B------:R-:W-:Y:S02]  /*0f70*/  SEL R30, R30, 0xffffffff, P0 ;  /* 0xffffffff1e1e7807 */ /* 0x000fe40000000000 */
[----:B------:R-:W-:Y:S01]  /*0f80*/  SEL R31, R31, RZ, P0 ;  /* 0x000000ff1f1f7207 */ /* 0x000fe20000000000 */
[----:B------:R-:W-:Y:S02]  /*0f90*/  IMAD.WIDE.U32 R34, R27, R46, R34 ;  /* 0x0000002e1b227225 */ /* 0x000fe400078e0022 */
[----:B------:R-:W5:Y:S02]  /*0fa0*/  LDG.E R46, desc[UR36][R36.64+0x34] ;  /* 0x00003424242e7981 */ /* 0x000f64000c1e1900 */
[----:B--2---:R-:W-:-:S03]  /*0fb0*/  IMAD.WIDE.U32 R54, R25, R42, R54 ;  /* 0x0000002a19367225 */ /* 0x004fc600078e0036 */
[----:B------:R-:W-:Y:S01]  /*0fc0*/  ISETP.LT.U32.AND P0, PT, R54, -0x1, PT ;  /* 0xffffffff3600780c */ /* 0x000fe20003f01070 */
[----:B------:R-:W-:-:S03]  /*0fd0*/  IMAD.WIDE.U32 R32, R23, R42, R32 ;  /* 0x0000002a17207225 */ /* 0x000fc600078e0020 */
[----:B------:R-:W-:-:S04]  /*0fe0*/  ISETP.LT.U32.AND.EX P0, PT, R55, RZ, PT, P0 ;  /* 0x000000ff3700720c */ /* 0x000fc80003f01100 */
        /* <DEDUP_REMOVED lines=10> */
[----:B------:R-:W-:Y:S02]  /*1090*/  SEL R31, R31, RZ, P0 ;  /* 0x000000ff1f1f7207 */ /* 0x000fe40000000000 */
[----:B------:R-:W-:-:S04]  /*10a0*/  ISETP.LT.U32.AND P0, PT, R34, -0x1, PT ;  /* 0xffffffff2200780c */ /* 0x000fc80003f01070 */
[----:B------:R-:W-:-:S04]  /*10b0*/  ISETP.LT.U32.AND.EX P0, PT, R35, RZ, PT, P0 ;  /* 0x000000ff2300720c */ /* 0x000fc80003f01100 */
[----:B------:R-:W-:Y:S02]  /*10c0*/  SEL R34, R34, 0xffffffff, P0 ;  /* 0xffffffff22227807 */ /* 0x000fe40000000000 */
[----:B------:R-:W-:-:S03]  /*10d0*/  SEL R35, R35, RZ, P0 ;  /* 0x000000ff23237207 */ /* 0x000fc60000000000 */
[----:B------:R-:W-:Y:S02]  /*10e0*/  IMAD.WIDE.U32 R34, R19, R42, R34 ;  /* 0x0000002a13227225 */ /* 0x000fe400078e0022 */
[----:B------:R-:W2:Y:S01]  /*10f0*/  LDG.E R42, desc[UR36][R36.64+0x30] ;  /* 0x00003024242a7981 */ /* 0x000ea2000c1e1900 */
[----:B------:R-:W-:-:S04]  /*1100*/  ISETP.LT.U32.AND P0, PT, R34, -0x1, PT ;  /* 0xffffffff2200780c */ /* 0x000fc80003f01070 */
[----:B------:R-:W-:-:S04]  /*1110*/  ISETP.LT.U32.AND.EX P0, PT, R35, RZ, PT, P0 ;  /* 0x000000ff2300720c */ /* 0x000fc80003f01100 */
[----:B------:R-:W-:Y:S02]  /*1120*/  SEL R34, R34, 0xffffffff, P0 ;  /* 0xffffffff22227807 */ /* 0x000fe40000000000 */
[----:B------:R-:W-:Y:S01]  /*1130*/  SEL R35, R35, RZ, P0 ;  /* 0x000000ff23237207 */ /* 0x000fe20000000000 */
[----:B---3--:R-:W-:-:S04]  /*1140*/  IMAD.WIDE.U32 R54, R17, R14, R54 ;  /* 0x0000000e11367225 */ /* 0x008fc800078e0036 */
[----:B------:R-:W-:Y:S01]  /*1150*/  IMAD.WIDE.U32 R32, R13, R14, R32 ;  /* 0x0000000e0d207225 */ /* 0x000fe200078e0020 */
[----:B------:R-:W-:-:S03]  /*1160*/  ISETP.LT.U32.AND P0, PT, R54, -0x1, PT ;  /* 0xffffffff3600780c */ /* 0x000fc60003f01070 */
[-C--:B------:R-:W-:Y:S01]  /*1170*/  IMAD.WIDE.U32 R30, R11, R14.reuse, R30 ;  /* 0x0000000e0b1e7225 */ /* 0x080fe200078e001e */
[----:B------:R-:W-:Y:S02]  /*1180*/  ISETP.LT.U32.AND.EX P0, PT, R55, RZ, PT, P0 ;  /* 0x000000ff3700720c */ /* 0x000fe40003f01100 */
[----:B------:R-:W-:Y:S02]  /*1190*/  ISETP.LT.U32.AND P1, PT, R32, -0x1, PT ;  /* 0xffffffff2000780c */ /* 0x000fe40003f21070 */
[----:B------:R-:W-:Y:S02]  /*11a0*/  SEL R18, R54, 0xffffffff, P0 ;  /* 0xffffffff36127807 */ /* 0x000fe40000000000 */
[----:B------:R-:W-:Y:S02]  /*11b0*/  ISETP.LT.U32.AND.EX P0, PT, R33, RZ, PT, P1 ;  /* 0x000000ff2100720c */ /* 0x000fe40003f01110 */
[----:B------:R-:W-:Y:S01]  /*11c0*/  ISETP.LT.U32.AND P1, PT, R30, -0x1, PT ;  /* 0xffffffff1e00780c */ /* 0x000fe20003f21070 */
[----:B------:R-:W-:Y:S01]  /*11d0*/  IMAD.MOV.U32 R39, RZ, RZ, RZ ;  /* 0x000000ffff277224 */ /* 0x000fe200078e00ff */
[----:B------:R-:W-:Y:S01]  /*11e0*/  SEL R16, R32, 0xffffffff, P0 ;  /* 0xffffffff20107807 */ /* 0x000fe20000000000 */
[----:B------:R-:W-:Y:S01]  /*11f0*/  IMAD.MOV.U32 R57, RZ, RZ, RZ ;  /* 0x000000ffff397224 */ /* 0x000fe200078e00ff */
[----:B------:R-:W-:Y:S01]  /*1200*/  ISETP.LT.U32.AND.EX P0, PT, R31, RZ, PT, P1 ;  /* 0x000000ff1f00720c */ /* 0x000fe20003f01110 */
[----:B------:R-:W-:-:S03]  /*1210*/  IMAD.WIDE.U32 R34, R15, R14, R34 ;  /* 0x0000000e0f227225 */ /* 0x000fc600078e0022 */
[----:B------:R-:W-:Y:S01]  /*1220*/  SEL R14, R30, 0xffffffff, P0 ;  /* 0xffffffff1e0e7807 */ /* 0x000fe20000000000 */
[----:B----4-:R-:W-:-:S04]  /*1230*/  IMAD.WIDE.U32 R32, R51, R52, R38 ;  /* 0x0000003433207225 */ /* 0x010fc800078e0026 */
[----:B------:R-:W-:Y:S01]  /*1240*/  IMAD.WIDE.U32 R30, R8, R52, R56 ;  /* 0x00000034081e7225 */ /* 0x000fe200078e0038 */
[----:B------:R-:W-:Y:S02]  /*1250*/  ISETP.LT.U32.AND P0, PT, R32, -0x1, PT ;  /* 0xffffffff2000780c */ /* 0x000fe40003f01070 */
[----:B------:R-:W-:Y:S02]  /*1260*/  ISETP.LT.U32.AND P1, PT, R30, -0x1, PT ;  /* 0xffffffff1e00780c */ /* 0x000fe40003f21070 */
[----:B------:R-:W-:Y:S01]  /*1270*/  ISETP.LT.U32.AND.EX P0, PT, R33, RZ, PT, P0 ;  /* 0x000000ff2100720c */ /* 0x000fe20003f01100 */
[----:B------:R-:W-:Y:S01]  /*1280*/  IMAD.MOV.U32 R41, RZ, RZ, RZ ;  /* 0x000000ffff297224 */ /* 0x000fe200078e00ff */
[----:B------:R-:W-:Y:S02]  /*1290*/  ISETP.LT.U32.AND.EX P1, PT, R31, RZ, PT, P1 ;  /* 0x000000ff1f00720c */ /* 0x000fe40003f21110 */
[----:B------:R-:W-:Y:S02]  /*12a0*/  SEL R38, R32, 0xffffffff, P0 ;  /* 0xffffffff20267807 */ /* 0x000fe40000000000 */
[----:B------:R-:W-:-:S02]  /*12b0*/  SEL R39, R33, RZ, P0 ;  /* 0x000000ff21277207 */ /* 0x000fc40000000000 */
[----:B------:R-:W-:Y:S02]  /*12c0*/  SEL R32, R30, 0xffffffff, P1 ;  /* 0xffffffff1e207807 */ /* 0x000fe40000800000 */
[----:B------:R-:W-:Y:S01]  /*12d0*/  SEL R33, R31, RZ, P1 ;  /* 0x000000ff1f217207 */ /* 0x000fe20000800000 */
[----:B------:R-:W-:-:S03]  /*12e0*/  IMAD.WIDE.U32 R30, R49, R52, R40 ;  /* 0x00000034311e7225 */ /* 0x000fc600078e0028 */
[----:B------:R-:W-:-:S04]  /*12f0*/  ISETP.LT.U32.AND P0, PT, R30, -0x1, PT ;  /* 0xffffffff1e00780c */ /* 0x000fc80003f01070 */
[----:B------:R-:W-:-:S04]  /*1300*/  ISETP.LT.U32.AND.EX P0, PT, R31, RZ, PT, P0 ;  /* 0x000000ff1f00720c */ /* 0x000fc80003f01100 */
[----:B------:R-:W-:Y:S01]  /*1310*/  SEL R40, R30, 0xffffffff, P0 ;  /* 0xffffffff1e287807 */ /* 0x000fe20000000000 */
[----:B------:R-:W-:Y:S01]  /*1320*/  IMAD.MOV.U32 R30, RZ, RZ, R48 ;  /* 0x000000ffff1e7224 */ /* 0x000fe200078e0030 */
[----:B------:R-:W-:Y:S01]  /*1330*/  SEL R41, R31, RZ, P0 ;  /* 0x000000ff1f297207 */ /* 0x000fe20000000000 */
[----:B------:R-:W-:Y:S01]  /*1340*/  IMAD.MOV.U32 R31, RZ, RZ, RZ ;  /* 0x000000ffff1f7224 */ /* 0x000fe200078e00ff */
[----:B------:R-:W3:Y:S01]  /*1350*/  LDG.E R48, desc[UR36][R36.64+0x38] ;  /* 0x0000382424307981 */ /* 0x000ee2000c1e1900 */
[----:B------:R-:W-:-:S03]  /*1360*/  IMAD.WIDE.U32 R30, R47, R52, R30 ;  /* 0x000000342f1e7225 */ /* 0x000fc600078e001e */
[----:B------:R-:W-:Y:S01]  /*1370*/  ISETP.LT.U32.AND P0, PT, R30, -0x1, PT ;  /* 0xffffffff1e00780c */ /* 0x000fe20003f01070 */
[----:B-----5:R-:W-:-:S03]  /*1380*/  IMAD.WIDE.U32 R38, R45, R50, R38 ;  /* 0x000000322d267225 */ /* 0x020fc600078e0026 */
        /* <DEDUP_REMOVED lines=18> */
[----:B------:R-:W4:Y:S02]  /*14b0*/  LDG.E R50, desc[UR36][R36.64+0x3c] ;  /* 0x00003c2424327981 */ /* 0x000f24000c1e1900 */
[----:B------:R-:W-:Y:S02]  /*14c0*/  IMAD.MOV.U32 R52, RZ, RZ, R6 ;  /* 0x000000ffff347224 */ /* 0x000fe400078e0006 */
[----:B------:R-:W5:Y:S01]  /*14d0*/  LDG.E R6, desc[UR36][R36.64+0x40] ;  /* 0x0000402424067981 */ /* 0x000f62000c1e1900 */
        /* <DEDUP_REMOVED lines=19> */
[----:B------:R-:W-:-:S04]  /*1610*/  ISETP.LT.U32.AND P0, PT, R30, -0x1, PT ;  /* 0xffffffff1e00780c */ /* 0x000fc80003f01070 */
[----:B------:R-:W-:-:S04]  /*1620*/  ISETP.LT.U32.AND.EX P0, PT, R31, RZ, PT, P0 ;  /* 0x000000ff1f00720c */ /* 0x000fc80003f01100 */
[----:B------:R-:W-:Y:S02]  /*1630*/  SEL R30, R30, 0xffffffff, P0 ;  /* 0xffffffff1e1e7807 */ /* 0x000fe40000000000 */
[----:B------:R-:W-:-:S03]  /*1640*/  SEL R31, R31, RZ, P0 ;  /* 0x000000ff1f1f7207 */ /* 0x000fc60000000000 */
[----:B------:R-:W-:Y:S02]  /*1650*/  IMAD.WIDE.U32 R30, R19, R42, R30 ;  /* 0x0000002a131e7225 */ /* 0x000fe400078e001e */
[----:B------:R0:W2:Y:S01]  /*1660*/  LDG.E R42, desc[UR36][R36.64+0x44] ;  /* 0x00004424242a7981 */ /* 0x0000a2000c1e1900 */
[----:B------:R-:W-:-:S04]  /*1670*/  ISETP.LT.U32.AND P0, PT, R30, -0x1, PT ;  /* 0xffffffff1e00780c */ /* 0x000fc80003f01070 */
[C---:B------:R-:W-:Y:S01]  /*1680*/  ISETP.LT.U32.AND.EX P0, PT, R31.reuse, RZ, PT, P0 ;  /* 0x000000ff1f00720c */ /* 0x040fe20003f01100 */
[----:B------:R-:W-:Y:S01]  /*1690*/  IMAD.MOV.U32 R53, RZ, RZ, RZ ;  /* 0x000000ffff357224 */ /* 0x000fe200078e00ff */
[----:B------:R-:W-:Y:S01]  /*16a0*/  ISETP.LT.U32.AND P1, PT, R34, -0x1, PT ;  /* 0xffffffff2200780c */ /* 0x000fe20003f21070 */
[----:B------:R-:W-:Y:S01]  /*16b0*/  IMAD.MOV.U32 R54, RZ, RZ, R26 ;  /* 0x000000ffff367224 */ /* 0x000fe200078e001a */
[----:B------:R-:W-:Y:S01]  /*16c0*/  SEL R30, R30, 0xffffffff, P0 ;  /* 0xffffffff1e1e7807 */ /* 0x000fe20000000000 */
[----:B------:R-:W-:Y:S01]  /*16d0*/  IMAD.MOV.U32 R55, RZ, RZ, RZ ;  /* 0x000000ffff377224 */ /* 0x000fe200078e00ff */
[----:B------:R-:W-:Y:S01]  /*16e0*/  SEL R31, R31, RZ, P0 ;  /* 0x000000ff1f1f7207 */ /* 0x000fe20000000000 */
[----:B------:R-:W-:Y:S01]  /*16f0*/  IMAD.MOV.U32 R56, RZ, RZ, R12 ;  /* 0x000000ffff387224 */ /* 0x000fe200078e000c */
[----:B------:R-:W-:Y:S01]  /*1700*/  ISETP.LT.U32.AND P0, PT, R28, -0x1, PT ;  /* 0xffffffff1c00780c */ /* 0x000fe20003f01070 */
[----:B0-----:R-:W-:Y:S02]  /*1710*/  IMAD.MOV.U32 R36, RZ, RZ, R10 ;  /* 0x000000ffff247224 */ /* 0x001fe400078e000a */
[----:B------:R-:W-:Y:S01]  /*1720*/  IMAD.MOV.U32 R37, RZ, RZ, RZ ;  /* 0x000000ffff257224 */ /* 0x000fe200078e00ff */
[----:B------:R-:W-:-:S02]  /*1730*/  ISETP.LT.U32.AND.EX P0, PT, R29, RZ, PT, P0 ;  /* 0x000000ff1d00720c */ /* 0x000fc40003f01100 */
[----:B------:R-:W-:Y:S01]  /*1740*/  ISETP.LT.U32.AND.EX P1, PT, R35, RZ, PT, P1 ;  /* 0x000000ff2300720c */ /* 0x000fe20003f21110 */
[----:B---3--:R-:W-:-:S04]  /*1750*/  IMAD.WIDE.U32 R52, R51, R48, R52 ;  /* 0x0000003033347225 */ /* 0x008fc800078e0034 */
[----:B------:R-:W-:-:S04]  /*1760*/  IMAD.WIDE.U32 R54, R8, R48, R54 ;  /* 0x0000003008367225 */ /* 0x000fc800078e0036 */
[----:B------:R-:W-:-:S04]  /*1770*/  IMAD.WIDE.U32 R56, R49, R48, R56 ;  /* 0x0000003031387225 */ /* 0x000fc800078e0038 */
[----:B------:R-:W-:Y:S01]  /*1780*/  IMAD.WIDE.U32 R48, R47, R48, R36 ;  /* 0x000000302f307225 */ /* 0x000fe200078e0024 */
[----:B------:R-:W-:Y:S02]  /*1790*/  SEL R28, R28, 0xffffffff, P0 ;  /* 0xffffffff1c1c7807 */ /* 0x000fe40000000000 */
[----:B------:R-:W-:Y:S02]  /*17a0*/  SEL R34, R34, 0xffffffff, P1 ;  /* 0xffffffff22227807 */ /* 0x000fe40000800000 */
[----:B------:R-:W-:Y:S02]  /*17b0*/  ISETP.LT.U32.AND P2, PT, R52, -0x1, PT ;  /* 0xffffffff3400780c */ /* 0x000fe40003f41070 */
[----:B------:R-:W-:Y:S02]  /*17c0*/  ISETP.LT.U32.AND P3, PT, R54, -0x1, PT ;  /* 0xffffffff3600780c */ /* 0x000fe40003f61070 */
[----:B------:R-:W-:Y:S02]  /*17d0*/  ISETP.LT.U32.AND P1, PT, R56, -0x1, PT ;  /* 0xffffffff3800780c */ /* 0x000fe40003f21070 */
[----:B------:R-:W-:Y:S01]  /*17e0*/  ISETP.LT.U32.AND P0, PT, R48, -0x1, PT ;  /* 0xffffffff3000780c */ /* 0x000fe20003f01070 */
[----:B------:R-:W-:Y:S01]  /*17f0*/  IMAD.WIDE.U32 R32, R13, R46, R32 ;  /* 0x0000002e0d207225 */ /* 0x000fe200078e0020 */
[----:B------:R-:W-:-:S02]  /*1800*/  ISETP.LT.U32.AND.EX P2, PT, R53, RZ, PT, P2 ;  /* 0x000000ff3500720c */ /* 0x000fc40003f41120 */
[----:B------:R-:W-:Y:S02]  /*1810*/  ISETP.LT.U32.AND.EX P3, PT, R55, RZ, PT, P3 ;  /* 0x000000ff3700720c */ /* 0x000fe40003f61130 */
[----:B------:R-:W-:Y:S02]  /*1820*/  ISETP.LT.U32.AND.EX P1, PT, R57, RZ, PT, P1 ;  /* 0x000000ff3900720c */ /* 0x000fe40003f21110 */
[----:B------:R-:W-:Y:S01]  /*1830*/  ISETP.LT.U32.AND.EX P0, PT, R49, RZ, PT, P0 ;  /* 0x000000ff3100720c */ /* 0x000fe20003f01100 */
[-C--:B------:R-:W-:Y:S01]  /*1840*/  IMAD.WIDE.U32 R40, R11, R46.reuse, R40 ;  /* 0x0000002e0b287225 */ /* 0x080fe200078e0028 */
[----:B------:R-:W-:Y:S02]  /*1850*/  SEL R36, R52, 0xffffffff, P2 ;  /* 0xffffffff34247807 */ /* 0x000fe40001000000 */
[----:B------:R-:W-:Y:S01]  /*1860*/  SEL R37, R53, RZ, P2 ;  /* 0x000000ff35257207 */ /* 0x000fe20001000000 */
[----:B------:R-:W-:Y:S01]  /*1870*/  IMAD.WIDE.U32 R30, R15, R46, R30 ;  /* 0x0000002e0f1e7225 */ /* 0x000fe200078e001e */
[----:B------:R-:W-:-:S02]  /*1880*/  SEL R46, R54, 0xffffffff, P3 ;  /* 0xffffffff362e7807 */ /* 0x000fc40001800000 */
[----:B------:R-:W-:Y:S02]  /*1890*/  SEL R47, R55, RZ, P3 ;  /* 0x000000ff372f7207 */ /* 0x000fe40001800000 */
[----:B------:R-:W-:Y:S02]  /*18a0*/  SEL R52, R56, 0xffffffff, P1 ;  /* 0xffffffff38347807 */ /* 0x000fe40000800000 */
[----:B------:R-:W-:Y:S02]  /*18b0*/  SEL R53, R57, RZ, P1 ;  /* 0x000000ff39357207 */ /* 0x000fe40000800000 */
[----:B------:R-:W-:Y:S02]  /*18c0*/  SEL R48, R48, 0xffffffff, P0 ;  /* 0xffffffff30307807 */ /* 0x000fe40000000000 */
[----:B------:R-:W-:Y:S02]  /*18d0*/  SEL R49, R49, RZ, P0 ;  /* 0x000000ff31317207 */ /* 0x000fe40000000000 */
[----:B------:R-:W-:-:S04]  /*18e0*/  ISETP.LT.U32.AND P0, PT, R32, -0x1, PT ;  /* 0xffffffff2000780c */ /* 0x000fc80003f01070 */
[----:B------:R-:W-:Y:S01]  /*18f0*/  ISETP.LT.U32.AND.EX P0, PT, R33, RZ, PT, P0 ;  /* 0x000000ff2100720c */ /* 0x000fe20003f01100 */
[----:B----4-:R-:W-:-:S04]  /*1900*/  IMAD.WIDE.U32 R36, R45, R50, R36 ;  /* 0x000000322d247225 */ /* 0x010fc800078e0024 */
[----:B------:R-:W-:-:S04]  /*1910*/  IMAD.WIDE.U32 R46, R44, R50, R46 ;  /* 0x000000322c2e7225 */ /* 0x000fc800078e002e */
[----:B------:R-:W-:-:S04]  /*1920*/  IMAD.WIDE.U32 R52, R43, R50, R52 ;  /* 0x000000322b347225 */ /* 0x000fc800078e0034 */
[----:B------:R-:W-:Y:S01]  /*1930*/  IMAD.WIDE.U32 R48, R27, R50, R48 ;  /* 0x000000321b307225 */ /* 0x000fe200078e0030 */
[----:B------:R-:W-:Y:S02]  /*1940*/  ISETP.LT.U32.AND P2, PT, R36, -0x1, PT ;  /* 0xffffffff2400780c */ /* 0x000fe40003f41070 */
[----:B------:R-:W-:Y:S02]  /*1950*/  SEL R56, R32, 0xffffffff, P0 ;  /* 0xffffffff20387807 */ /* 0x000fe40000000000 */
[----:B------:R-:W-:Y:S02]  /*1960*/  ISETP.LT.U32.AND P3, PT, R46, -0x1, PT ;  /* 0xffffffff2e00780c */ /* 0x000fe40003f61070 */
[----:B------:R-:W-:Y:S02]  /*1970*/  ISETP.LT.U32.AND P1, PT, R52, -0x1, PT ;  /* 0xffffffff3400780c */ /* 0x000fe40003f21070 */
[----:B------:R-:W-:Y:S02]  /*1980*/  ISETP.LT.U32.AND P0, PT, R48, -0x1, PT ;  /* 0xffffffff3000780c */ /* 0x000fe40003f01070 */
[----:B------:R-:W-:-:S02]  /*1990*/  ISETP.LT.U32.AND.EX P2, PT, R37, RZ, PT, P2 ;  /* 0x000000ff2500720c */ /* 0x000fc40003f41120 */
[----:B------:R-:W-:Y:S02]  /*19a0*/  ISETP.LT.U32.AND.EX P3, PT, R47, RZ, PT, P3 ;  /* 0x000000ff2f00720c */ /* 0x000fe40003f61130 */
[----:B------:R-:W-:Y:S02]  /*19b0*/  ISETP.LT.U32.AND.EX P1, PT, R53, RZ, PT, P1 ;  /* 0x000000ff3500720c */ /* 0x000fe40003f21110 */
[----:B------:R-:W-:Y:S02]  /*19c0*/  ISETP.LT.U32.AND.EX P0, PT, R49, RZ, PT, P0 ;  /* 0x000000ff3100720c */ /* 0x000fe40003f01100 */
[----:B------:R-:W-:Y:S02]  /*19d0*/  SEL R26, R36, 0xffffffff, P2 ;  /* 0xffffffff241a7807 */ /* 0x000fe40001000000 */
[----:B------:R-:W-:Y:S02]  /*19e0*/  SEL R27, R37, RZ, P2 ;  /* 0x000000ff251b7207 */ /* 0x000fe40001000000 */
[----:B------:R-:W-:-:S02]  /*19f0*/  SEL R32, R46, 0xffffffff, P3 ;  /* 0xffffffff2e207807 */ /* 0x000fc40001800000 */
[----:B------:R-:W-:Y:S02]  /*1a00*/  SEL R33, R47, RZ, P3 ;  /* 0x000000ff2f217207 */ /* 0x000fe40001800000 */
[----:B------:R-:W-:Y:S02]  /*1a10*/  SEL R36, R52, 0xffffffff, P1 ;  /* 0xffffffff34247807 */ /* 0x000fe40000800000 */
[----:B------:R-:W-:Y:S02]  /*1a20*/  SEL R37, R53, RZ, P1 ;  /* 0x000000ff35257207 */ /* 0x000fe40000800000 */
[----:B------:R-:W-:Y:S02]  /*1a30*/  SEL R44, R48, 0xffffffff, P0 ;  /* 0xffffffff302c7807 */ /* 0x000fe40000000000 */
[----:B------:R-:W-:Y:S02]  /*1a40*/  SEL R45, R49, RZ, P0 ;  /* 0x000000ff312d7207 */ /* 0x000fe40000000000 */
[----:B------:R-:W-:Y:S01]  /*1a50*/  ISETP.LT.U32.AND P0, PT, R40, -0x1, PT ;  /* 0xffffffff2800780c */ /* 0x000fe20003f01070 */
[----:B-----5:R-:W-:-:S03]  /*1a60*/  IMAD.WIDE.U32 R26, R25, R6, R26 ;  /* 0x00000006191a7225 */ /* 0x020fc600078e001a */
[----:B------:R-:W-:Y:S01]  /*1a70*/  ISETP.LT.U32.AND.EX P0, PT, R41, RZ, PT, P0 ;  /* 0x000000ff2900720c */ /* 0x000fe20003f01100 */
        /* <DEDUP_REMOVED lines=20> */
[----:B------:R-:W-:-:S04]  /*1bc0*/  ISETP.LT.U32.AND P0, PT, R30, -0x1, PT ;  /* 0xffffffff1e00780c */ /* 0x000fc80003f01070 */
[----:B------:R-:W-:-:S04]  /*1bd0*/  ISETP.LT.U32.AND.EX P0, PT, R31, RZ, PT, P0 ;  /* 0x000000ff1f00720c */ /* 0x000fc80003f01100 */
[----:B------:R-:W-:Y:S01]  /*1be0*/  SEL R48, R30, 0xffffffff, P0 ;  /* 0xffffffff1e307807 */ /* 0x000fe20000000000 */
[----:B------:R-:W-:Y:S02]  /*1bf0*/  VIADD R7, R7, 0x1 ;  /* 0x0000000107077836 */ /* 0x000fe40000000000 */
[----:B------:R-:W-:Y:S02]  /*1c00*/  VIADD R9, R9, 0x1 ;  /* 0x0000000109097836 */ /* 0x000fe40000000000 */
[----:B--2---:R-:W-:-:S04]  /*1c10*/  IMAD.WIDE.U32 R26, R17, R42, R26 ;  /* 0x0000002a111a7225 */ /* 0x004fc800078e001a */
[----:B------:R-:W-:-:S04]  /*1c20*/  IMAD.WIDE.U32 R44, R15, R42, R44 ;  /* 0x0000002a0f2c7225 */ /* 0x000fc800078e002c */
[----:B------:R-:W-:-:S04]  /*1c30*/  IMAD.WIDE.U32 R32, R13, R42, R32 ;  /* 0x0000002a0d207225 */ /* 0x000fc800078e0020 */
[----:B------:R-:W-:Y:S01]  /*1c40*/  IMAD.WIDE.U32 R36, R11, R42, R36 ;  /* 0x0000002a0b247225 */ /* 0x000fe200078e0024 */
[----:B------:R-:W-:Y:S02]  /*1c50*/  ISETP.LT.U32.AND P1, PT, R26, -0x1, PT ;  /* 0xffffffff1a00780c */ /* 0x000fe40003f21070 */
[----:B------:R-:W-:Y:S02]  /*1c60*/  ISETP.LT.U32.AND P0, PT, R44, -0x1, PT ;  /* 0xffffffff2c00780c */ /* 0x000fe40003f01070 */
[----:B------:R-:W-:Y:S02]  /*1c70*/  ISETP.LT.U32.AND P3, PT, R32, -0x1, PT ;  /* 0xffffffff2000780c */ /* 0x000fe40003f61070 */
[----:B------:R-:W-:Y:S02]  /*1c80*/  ISETP.LT.U32.AND P2, PT, R36, -0x1, PT ;  /* 0xffffffff2400780c */ /* 0x000fe40003f41070 */
[----:B------:R-:W-:Y:S02]  /*1c90*/  ISETP.LT.U32.AND.EX P1, PT, R27, RZ, PT, P1 ;  /* 0x000000ff1b00720c */ /* 0x000fe40003f21110 */
[----:B------:R-:W-:-:S02]  /*1ca0*/  ISETP.LT.U32.AND.EX P0, PT, R45, RZ, PT, P0 ;  /* 0x000000ff2d00720c */ /* 0x000fc40003f01100 */
[----:B------:R-:W-:Y:S02]  /*1cb0*/  ISETP.LT.U32.AND.EX P3, PT, R33, RZ, PT, P3 ;  /* 0x000000ff2100720c */ /* 0x000fe40003f61130 */
[----:B------:R-:W-:Y:S02]  /*1cc0*/  ISETP.LT.U32.AND.EX P2, PT, R37, RZ, PT, P2 ;  /* 0x000000ff2500720c */ /* 0x000fe40003f41120 */
[----:B------:R-:W-:Y:S02]  /*1cd0*/  SEL R6, R26, 0xffffffff, P1 ;  /* 0xffffffff1a067807 */ /* 0x000fe40000800000 */
[----:B------:R-:W-:Y:S02]  /*1ce0*/  SEL R10, R44, 0xffffffff, P0 ;  /* 0xffffffff2c0a7807 */ /* 0x000fe40000000000 */
[----:B------:R-:W-:Y:S02]  /*1cf0*/  SEL R26, R32, 0xffffffff, P3 ;  /* 0xffffffff201a7807 */ /* 0x000fe40001800000 */
[----:B------:R-:W-:Y:S01]  /*1d00*/  SEL R12, R36, 0xffffffff, P2 ;  /* 0xffffffff240c7807 */ /* 0x000fe20001000000 */
[----:B------:R-:W-:Y:S06]  /*1d10*/  BRA `(.L_x_7) ;  /* 0x0000000000207947 */ /* 0x000fec0003800000 */
.L_x_6:
[CC--:B------:R-:W-:Y:S02]  /*1d20*/  ISETP.GE.U32.AND P1, PT, R8.reuse, R11.reuse, PT ;  /* 0x0000000b0800720c */ /* 0x0c0fe40003f26070 */
[----:B------:R-:W-:Y:S01]  /*1d30*/  ISETP.GE.U32.AND P0, PT, R8, R11, PT ;  /* 0x0000000b0800720c */ /* 0x000fe20003f06070 */
[----:B------:R-:W-:Y:S02]  /*1d40*/  VIADD R8, R7, 0x1 ;  /* 0x0000000107087836 */ /* 0x000fe40000000000 */
[----:B------:R-:W-:-:S08]  /*1d50*/  VIADD R11, R9, 0x1 ;  /* 0x00000001090b7836 */ /* 0x000fd00000000000 */
[----:B------:R-:W-:Y:S02]  /*1d60*/  @P1 IMAD.MOV R8, RZ, RZ, R7 ;  /* 0x000000ffff081224 */ /* 0x000fe400078e0207 */
[----:B------:R-:W-:Y:S02]  /*1d70*/  @!P0 IMAD.MOV R11, RZ, RZ, R9 ;  /* 0x000000ffff0b8224 */ /* 0x000fe400078e0209 */
[----:B------:R-:W-:Y:S02]  /*1d80*/  IMAD.MOV.U32 R7, RZ, RZ, R8 ;  /* 0x000000ffff077224 */ /* 0x000fe400078e0008 */
[----:B------:R-:W-:-:S07]  /*1d90*/  IMAD.MOV.U32 R9, RZ, RZ, R11 ;  /* 0x000000ffff097224 */ /* 0x000fce00078e000b */
.L_x_7:
[----:B------:R-:W-:Y:S05]  /*1da0*/  BSYNC.RECONVERGENT B2 ;  /* 0x0000000000027941 */ /* 0x000fea0003800200 */
.L_x_5:
[----:B------:R-:W-:-:S13]  /*1db0*/  ISETP.GE.AND P0, PT, R7, R0, PT ;  /* 0x000000000700720c */ /* 0x000fda0003f06270 */
[----:B------:R-:W-:Y:S05]  /*1dc0*/  @!P0 BRA `(.L_x_8) ;  /* 0xffffffe400e88947 */ /* 0x000fea000383ffff */
.L_x_4:
[----:B------:R-:W-:Y:S05]  /*1dd0*/  BSYNC.RECONVERGENT B1 ;  /* 0x0000000000017941 */ /* 0x000fea0003800200 */
.L_x_3:
[----:B------:R-:W-:Y:S01]  /*1de0*/  ISETP.EQ.AND P0, PT, R10, RZ, PT ;  /* 0x000000ff0a00720c */ /* 0x000fe20003f02270 */
[----:B------:R-:W-:Y:S02]  /*1df0*/  IMAD.MOV.U32 R17, RZ, RZ, R12 ;  /* 0x000000ffff117224 */ /* 0x000fe400078e000c */
[----:B------:R-:W-:Y:S02]  /*1e00*/  IMAD.MOV.U32 R19, RZ, RZ, R6 ;  /* 0x000000ffff137224 */ /* 0x000fe400078e0006 */
[----:B------:R-:W-:Y:S02]  /*1e10*/  IMAD.MOV.U32 R23, RZ, RZ, R14 ;  /* 0x000000ffff177224 */ /* 0x000fe400078e000e */
[----:B------:R-:W-:-:S07]  /*1e20*/  IMAD.MOV.U32 R25, RZ, RZ, R20 ;  /* 0x000000ffff197224 */ /* 0x000fce00078e0014 */
.L_x_2:
[----:B------:R-:W-:Y:S05]  /*1e30*/  BSYNC.RECONVERGENT B0 ;  /* 0x0000000000007941 */ /* 0x000fea0003800200 */
.L_x_1:
[----:B------:R-:W-:Y:S01]  /*1e40*/  ISETP.EQ.AND P0, PT, R17, RZ, P0 ;  /* 0x000000ff1100720c */ /* 0x000fe20000702270 */
[----:B------:R-:W0:Y:S01]  /*1e50*/  S2R R0, SR_TID.Y ;  /* 0x0000000000007919 */ /* 0x000e220000002200 */
[----:B------:R-:W0:Y:S01]  /*1e60*/  S2UR UR4, SR_CTAID.Y ;  /* 0x00000000000479c3 */ /* 0x000e220000002600 */
[----:B------:R-:W-:Y:S01]  /*1e70*/  ISETP.EQ.AND P1, PT, R24, RZ, PT ;  /* 0x000000ff1800720c */ /* 0x000fe20003f22270 */
[----:B------:R-:W-:Y:S01]  /*1e80*/  BSSY.RECONVERGENT B6, `(.L_x_9) ;  /* 0x0000039000067945 */ /* 0x000fe20003800200 */
[----:B------:R-:W-:Y:S01]  /*1e90*/  ISETP.EQ.AND P0, PT, R26, RZ, P0 ;  /* 0x000000ff1a00720c */ /* 0x000fe20000702270 */
[----:B------:R-:W-:Y:S02]  /*1ea0*/  IMAD.MOV.U32 R7, RZ, RZ, RZ ;  /* 0x000000ffff077224 */ /* 0x000fe400078e00ff */
[----:B------:R-:W-:Y:S01]  /*1eb0*/  IMAD.MOV.U32 R9, RZ, RZ, RZ ;  /* 0x000000ffff097224 */ /* 0x000fe200078e00ff */
[----:B------:R-:W-:Y:S01]  /*1ec0*/  ISETP.EQ.AND P0, PT, R19, RZ, P0 ;  /* 0x000000ff1300720c */ /* 0x000fe20000702270 */
[----:B------:R-:W0:Y:S01]  /*1ed0*/  LDC R27, c[0x0][0x364] ;  /* 0x0000d900ff1b7b82 */ /* 0x000e220000000800 */
[----:B------:R-:W-:-:S02]  /*1ee0*/  IMAD.MOV.U32 R11, RZ, RZ, RZ ;  /* 0x000000ffff0b7224 */ /* 0x000fc400078e00ff */
[----:B------:R-:W-:Y:S01]  /*1ef0*/  ISETP.EQ.AND P0, PT, R48, RZ, P0 ;  /* 0x000000ff3000720c */ /* 0x000fe20000702270 */
[----:B------:R-:W-:Y:S02]  /*1f00*/  IMAD.MOV.U32 R13, RZ, RZ, RZ ;  /* 0x000000ffff0d7224 */ /* 0x000fe400078e00ff */
[----:B------:R-:W-:Y:S01]  /*1f10*/  IMAD.MOV.U32 R15, RZ, RZ, RZ ;  /* 0x000000ffff0f7224 */ /* 0x000fe200078e00ff */
[----:B------:R-:W-:Y:S01]  /*1f20*/  ISETP.EQ.AND P0, PT, R40, RZ, P0 ;  /* 0x000000ff2800720c */ /* 0x000fe20000702270 */
[----:B------:R-:W-:Y:S02]  /*1f30*/  IMAD.MOV.U32 R21, RZ, RZ, RZ ;  /* 0x000000ffff157224 */ /* 0x000fe400078e00ff */
[----:B------:R-:W-:Y:S01]  /*1f40*/  IMAD.MOV.U32 R29, RZ, RZ, RZ ;  /* 0x000000ffff1d7224 */ /* 0x000fe200078e00ff */
[----:B------:R-:W-:Y:S01]  /*1f50*/  ISETP.EQ.AND P0, PT, R56, RZ, P0 ;  /* 0x000000ff3800720c */ /* 0x000fe20000702270 */
[----:B------:R-:W-:Y:S02]  /*1f60*/  IMAD.MOV.U32 R31, RZ, RZ, RZ ;  /* 0x000000ffff1f7224 */ /* 0x000fe400078e00ff */
[----:B------:R-:W-:Y:S01]  /*1f70*/  IMAD.MOV.U32 R33, RZ, RZ, RZ ;  /* 0x000000ffff217224 */ /* 0x000fe200078e00ff */
[----:B------:R-:W-:Y:S01]  /*1f80*/  ISETP.EQ.AND P0, PT, R38, RZ, P0 ;  /* 0x000000ff2600720c */ /* 0x000fe20000702270 */
[----:B------:R-:W-:-:S02]  /*1f90*/  IMAD.MOV.U32 R35, RZ, RZ, RZ ;  /* 0x000000ffff237224 */ /* 0x000fc400078e00ff */
[----:B------:R-:W-:Y:S01]  /*1fa0*/  IMAD.MOV.U32 R37, RZ, RZ, RZ ;  /* 0x000000ffff257224 */ /* 0x000fe200078e00ff */
[----:B------:R-:W-:Y:S01]  /*1fb0*/  ISETP.EQ.AND P0, PT, R34, RZ, P0 ;  /* 0x000000ff2200720c */ /* 0x000fe20000702270 */
[----:B------:R-:W-:Y:S02]  /*1fc0*/  IMAD.MOV.U32 R39, RZ, RZ, RZ ;  /* 0x000000ffff277224 */ /* 0x000fe400078e00ff */
[----:B------:R-:W-:Y:S01]  /*1fd0*/  IMAD.MOV.U32 R41, RZ, RZ, RZ ;  /* 0x000000ffff297224 */ /* 0x000fe200078e00ff */
[----:B------:R-:W-:Y:S01]  /*1fe0*/  ISETP.EQ.AND P0, PT, R23, RZ, P0 ;  /* 0x000000ff1700720c */ /* 0x000fe20000702270 */
[--C-:B0-----:R-:W-:Y:S01]  /*1ff0*/  IMAD R27, R27, UR4, R0.reuse ;  /* 0x000000041b1b7c24 */ /* 0x101fe2000f8e0200 */
[----:B------:R-:W-:Y:S01]  /*2000*/  PRMT R0, RZ, 0x7610, R0 ;  /* 0x00007610ff007816 */ /* 0x000fe20000000000 */
[----:B------:R-:W-:Y:S01]  /*2010*/  IMAD.MOV.U32 R43, RZ, RZ, RZ ;  /* 0x000000ffff2b7224 */ /* 0x000fe200078e00ff */
[----:B------:R-:W-:Y:S01]  /*2020*/  ISETP.EQ.AND P0, PT, R16, RZ, P0 ;  /* 0x000000ff1000720c */ /* 0x000fe20000702270 */
[----:B------:R-:W-:-:S03]  /*2030*/  IMAD.MOV.U32 R45, RZ, RZ, RZ ;  /* 0x000000ffff2d7224 */ /* 0x000fc600078e00ff */
[----:B------:R-:W-:-:S04]  /*2040*/  ISETP.EQ.AND P0, PT, R18, RZ, P0 ;  /* 0x000000ff1200720c */ /* 0x000fc80000702270 */
[----:B------:R-:W-:-:S04]  /*2050*/  ISETP.EQ.AND P0, PT, R28, RZ, P0 ;  /* 0x000000ff1c00720c */ /* 0x000fc80000702270 */
[----:B------:R-:W-:-:S04]  /*2060*/  ISETP.EQ.AND P0, PT, R25, RZ, P0 ;  /* 0x000000ff1900720c */ /* 0x000fc80000702270 */
[----:B------:R-:W-:-:S13]  /*2070*/  ISETP.EQ.AND P0, PT, R22, RZ, P0 ;  /* 0x000000ff1600720c */ /* 0x000fda0000702270 */
[----:B------:R-:W-:Y:S05]  /*2080*/  @P0 BRA P1, `(.L_x_10) ;  /* 0x0000000000600947 */ /* 0x000fea0000800000 */
[----:B------:R-:W-:Y:S01]  /*2090*/  MOV R0, 0x170 ;  /* 0x0000017000007802 */ /* 0x000fe20000000f00 */
[----:B------:R-:W0:Y:S01]  /*20a0*/  LDCU.64 UR4, c[0x4][0x168] ;  /* 0x01002d00ff0477ac */ /* 0x000e220008000a00 */
[----:B------:R-:W-:Y:S02]  /*20b0*/  CS2R R6, SRZ ;  /* 0x0000000000067805 */ /* 0x000fe4000001ff00 */
[----:B------:R1:W2:Y:S01]  /*20c0*/  LDC.64 R8, c[0x4][R0] ;  /* 0x0100000000087b82 */ /* 0x0002a20000000a00 */
[----:B0-----:R-:W-:Y:S02]  /*20d0*/  IMAD.U32 R4, RZ, RZ, UR4 ;  /* 0x00000004ff047e24 */ /* 0x001fe4000f8e00ff */
[----:B-1----:R-:W-:-:S07]  /*20e0*/  IMAD.U32 R5, RZ, RZ, UR5 ;  /* 0x00000005ff057e24 */ /* 0x002fce000f8e00ff */
[----:B------:R-:W-:-:S07]  /*20f0*/  LEPC R20, `(.L_x_11) ;  /* 0x000000001014794e */ /* 0x000fce0000000000 */
[----:B--2---:R-:W-:Y:S05]  /*2100*/  CALL.ABS.NOINC R8 ;  /* 0x0000000008007343 */ /* 0x004fea0003c00000 */
.L_x_11:
[----:B------:R-:W-:Y:S02]  /*2110*/  IMAD.MOV.U32 R0, RZ, RZ, 0x1 ;  /* 0x00000001ff007424 */ /* 0x000fe400078e00ff */
[----:B------:R-:W-:Y:S02]  /*2120*/  IMAD.MOV.U32 R7, RZ, RZ, R22 ;  /* 0x000000ffff077224 */ /* 0x000fe400078e0016 */
[----:B------:R-:W-:Y:S02]  /*2130*/  IMAD.MOV.U32 R9, RZ, RZ, R25 ;  /* 0x000000ffff097224 */ /* 0x000fe400078e0019 */
[----:B------:R-:W-:Y:S02]  /*2140*/  IMAD.MOV.U32 R11, RZ, RZ, R28 ;  /* 0x000000ffff0b7224 */ /* 0x000fe400078e001c */
[----:B------:R-:W-:Y:S02]  /*2150*/  IMAD.MOV.U32 R13, RZ, RZ, R18 ;  /* 0x000000ffff0d7224 */ /* 0x000fe400078e0012 */
[----:B------:R-:W-:-:S02]  /*2160*/  IMAD.MOV.U32 R15, RZ, RZ, R16 ;  /* 0x000000ffff0f7224 */ /* 0x000fc400078e0010 */
[----:B------:R-:W-:Y:S02]  /*2170*/  IMAD.MOV.U32 R21, RZ, RZ, R23 ;  /* 0x000000ffff157224 */ /* 0x000fe400078e0017 */
        /* <DEDUP_REMOVED lines=8> */
[----:B------:R-:W-:-:S07]  /*2200*/  IMAD.MOV.U32 R45, RZ, RZ, R24 ;  /* 0x000000ffff2d7224 */ /* 0x000fce00078e0018 */
.L_x_10:
[----:B------:R-:W-:Y:S05]  /*2210*/  BSYNC.RECONVERGENT B6 ;  /* 0x0000000000067941 */ /* 0x000fea0003800200 */
.L_x_9:
[----:B------:R-:W0:Y:S01]  /*2220*/  S2R R6, SR_TID.X ;  /* 0x0000000000067919 */ /* 0x000e220000002100 */
[----:B------:R-:W0:Y:S08]  /*2230*/  S2UR UR4, SR_CTAID.X ;  /* 0x00000000000479c3 */ /* 0x000e300000002500 */
[----:B------:R-:W0:Y:S08]  /*2240*/  LDC R17, c[0x0][0x360] ;  /* 0x0000d800ff117b82 */ /* 0x000e300000000800 */
[----:B------:R-:W1:Y:S01]  /*2250*/  LDC.64 R4, c[0x0][0x390] ;  /* 0x0000e400ff047b82 */ /* 0x000e620000000a00 */
[----:B0-----:R-:W-:-:S04]  /*2260*/  IMAD R17, R17, UR4, R6 ;  /* 0x0000000411117c24 */ /* 0x001fc8000f8e0206 */
[----:B------:R-:W-:-:S04]  /*2270*/  IMAD R3, R2, R17, R27 ;  /* 0x0000001102037224 */ /* 0x000fc800078e021b */
[----:B-1----:R-:W-:-:S05]  /*2280*/  IMAD.WIDE R2, R3, 0x4c, R4 ;  /* 0x0000004c03027825 */ /* 0x002fca00078e0204 */
[----:B------:R-:W-:Y:S04]  /*2290*/  STG.E desc[UR36][R2.64], R17 ;  /* 0x0000001102007986 */ /* 0x000fe8000c101924 */
        /* <DEDUP_REMOVED lines=16> */
[----:B------:R-:W-:Y:S04]  /*23a0*/  STG.E.U8 desc[UR36][R2.64+0x48], R0 ;  /* 0x0000480002007986 */ /* 0x000fe8000c101124 */
[----:B------:R-:W-:Y:S01]  /*23b0*/  STG.E desc[UR36][R2.64+0x44], RZ ;  /* 0x000044ff02007986 */ /* 0x000fe2000c101924 */
[----:B------:R-:W-:Y:S05]  /*23c0*/  EXIT ;  /* 0x000000000000794d */ /* 0x000fea0003800000 */
.L_x_12:
        /* <DEDUP_REMOVED lines=11> */
.L_x_14:


//--------------------- .nv.global.init           --------------------------
	.section	.nv.global.init,"aw",@progbits
.nv.global.init:
	.type		$str,@object
	.size		$str,(.L_45 - $str)
$str:
        /*0000*/ 	.byte	0x4d, 0x61, 0x74, 0x72, 0x69, 0x78, 0x20, 0x64, 0x6f, 0x6e, 0x65, 0x20, 0x6d, 0x75, 0x6c, 0x74
        /*0010*/ 	.byte	0x69, 0x70, 0x6c, 0x79, 0x69, 0x6e, 0x67, 0x0a, 0x00
.L_45:


//--------------------- .nv.shared.reserved.0     --------------------------
	.section	.nv.shared.reserved.0,"aw",@nobits
	.weak		__nv_reservedSMEM_offset_0_alias
	.size		__nv_reservedSMEM_offset_0_alias, 0, 64
	.other		__nv_reservedSMEM_offset_0_alias,@"STO_CUDA_RESERVED_SHARED STV_DEFAULT"
__nv_reservedSMEM_offset_0_alias:
	.zero		0
	.zero		64


//--------------------- .nv.global                --------------------------
	.section	.nv.global,"aw",@nobits
.nv.global:
	.type		_ZN34_INTERNAL_f7d76263_4_k_cu_7a8ad5e86thrust24THRUST_300001_SM_1000_NS12placeholders2_8E,@object
	.size		_ZN34_INTERNAL_f7d76263_4_k_cu_7a8ad5e86thrust24THRUST_300001_SM_1000_NS12placeholders2_8E,(_ZN34_INTERNAL_f7d76263_4_k_cu_7a8ad5e84cuda3std3__436_GLOBAL__N__f7d76263_4_k_cu_7a8ad5e86ignoreE - _ZN34_INTERNAL_f7d76263_4_k_cu_7a8ad5e86thrust24THRUST_300001_SM_1000_NS12placeholders2_8E)
_ZN34_INTERNAL_f7d76263_4_k_cu_7a8ad5e86thrust24THRUST_300001_SM_1000_NS12placeholders2_8E:
	.zero		1
	.type		_ZN34_INTERNAL_f7d76263_4_k_cu_7a8ad5e84cuda3std3__436_GLOBAL__N__f7d76263_4_k_cu_7a8ad5e86ignoreE,@object
	.size		_ZN34_INTERNAL_f7d76263_4_k_cu_7a8ad5e84cuda3std3__436_GLOBAL__N__f7d76263_4_k_cu_7a8ad5e86ignoreE,(_ZN34_INTERNAL_f7d76263_4_k_cu_7a8ad5e84cuda3std6ranges3__45__cpo4dataE - _ZN34_INTERNAL_f7d76263_4_k_cu_7a8ad5e84cuda3std3__436_GLOBAL__N__f7d76263_4_k_cu_7a8ad5e86ignoreE)
_ZN34_INTERNAL_f7d76263_4_k_cu_7a8ad5e84cuda3std3__436_GLOBAL__N__f7d76263_4_k_cu_7a8ad5e86ignoreE:
	.zero		1
	.type		_ZN34_INTERNAL_f7d76263_4_k_cu_7a8ad5e84cuda3std6ranges3__45__cpo4dataE,@object
	.size		_ZN34_INTERNAL_f7d76263_4_k_cu_7a8ad5e84cuda3std6ranges3__45__cpo4dataE,(_ZN34_INTERNAL_f7d76263_4_k_cu_7a8ad5e86thrust24THRUST_300001_SM_1000_NS6system3cpp3parE - _ZN34_INTERNAL_f7d76263_4_k_cu_7a8ad5e84cuda3std6ranges3__45__cpo4dataE)
_ZN34_INTERNAL_f7d76263_4_k_cu_7a8ad5e84cuda3std6ranges3__45__cpo4dataE:
	.zero		1
	.type		_ZN34_INTERNAL_f7d76263_4_k_cu_7a8ad5e86thrust24THRUST_300001_SM_1000_NS6system3cpp3parE,@object
	.size		_ZN34_INTERNAL_f7d76263_4_k_cu_7a8ad5e86thrust24THRUST_300001_SM_1000_NS6system3cpp3parE,(_ZN34_INTERNAL_f7d76263_4_k_cu_7a8ad5e84cuda3std3__45__cpo5beginE - _ZN34_INTERNAL_f7d76263_4_k_cu_7a8ad5e86thrust24THRUST_300001_SM_1000_NS6system3cpp3parE)
_ZN34_INTERNAL_f7d76263_4_k_cu_7a8ad5e86thrust24THRUST_300001_SM_1000_NS6system3cpp3parE:
	.zero		1
	.type		_ZN34_INTERNAL_f7d76263_4_k_cu_7a8ad5e84cuda3std3__45__cpo5beginE,@object
	.size		_ZN34_INTERNAL_f7d76263_4_k_cu_7a8ad5e84cuda3std3__45__cpo5beginE,(_ZN34_INTERNAL_f7d76263_4_k_cu_7a8ad5e84cuda3std6ranges3__45__cpo5beginE - _ZN34_INTERNAL_f7d76263_4_k_cu_7a8ad5e84cuda3std3__45__cpo5beginE)
_ZN34_INTERNAL_f7d76263_4_k_cu_7a8ad5e84cuda3std3__45__cpo5beginE:
	.zero		1
	.type		_ZN34_INTERNAL_f7d76263_4_k_cu_7a8ad5e84cuda3std6ranges3__45__cpo5beginE,@object
	.size		_ZN34_INTERNAL_f7d76263_4_k_cu_7a8ad5e84cuda3std6ranges3__45__cpo5beginE,(_ZN34_INTERNAL_f7d76263_4_k_cu_7a8ad5e86thrust24THRUST_300001_SM_1000_NS6deviceE - _ZN34_INTERNAL_f7d76263_4_k_cu_7a8ad5e84cuda3std6ranges3__45__cpo5beginE)
_ZN34_INTERNAL_f7d76263_4_k_cu_7a8ad5e84cuda3std6ranges3__45__cpo5beginE:
	.zero		1
	.type		_ZN34_INTERNAL_f7d76263_4_k_cu_7a8ad5e86thrust24THRUST_300001_SM_1000_NS6deviceE,@object
	.size		_ZN34_INTERNAL_f7d76263_4_k_cu_7a8ad5e86thrust24THRUST_300001_SM_1000_NS6deviceE,(_ZN34_INTERNAL_f7d76263_4_k_cu_7a8ad5e84cuda3std3__47nulloptE - _ZN34_INTERNAL_f7d76263_4_k_cu_7a8ad5e86thrust24THRUST_300001_SM_1000_NS6deviceE)
_ZN34_INTERNAL_f7d76263_4_k_cu_7a8ad5e86thrust24THRUST_300001_SM_1000_NS6deviceE:
	.zero		1
	.type		_ZN34_INTERNAL_f7d76263_4_k_cu_7a8ad5e84cuda3std3__47nulloptE,@object
	.size		_ZN34_INTERNAL_f7d76263_4_k_cu_7a8ad5e84cuda3std3__47nulloptE,(_ZN34_INTERNAL_f7d76263_4_k_cu_7a8ad5e84cuda3std6ranges3__45__cpo8distanceE - _ZN34_INTERNAL_f7d76263_4_k_cu_7a8ad5e84cuda3std3__47nulloptE)
_ZN34_INTERNAL_f7d76263_4_k_cu_7a8ad5e84cuda3std3__47nulloptE:
	.zero		1
	.type		_ZN34_INTERNAL_f7d76263_4_k_cu_7a8ad5e84cuda3std6ranges3__45__cpo8distanceE,@object
	.size		_ZN34_INTERNAL_f7d76263_4_k_cu_7a8ad5e84cuda3std6ranges3__45__cpo8distanceE,(_ZN34_INTERNAL_f7d76263_4_k_cu_7a8ad5e86thrust24THRUST_300001_SM_1000_NS12placeholders2_4E - _ZN34_INTERNAL_f7d76263_4_k_cu_7a8ad5e84cuda3std6ranges3__45__cpo8distanceE)
_ZN34_INTERNAL_f7d76263_4_k_cu_7a8ad5e84cuda3std6ranges3__45__cpo8distanceE:
	.zero		1
	.type		_ZN34_INTERNAL_f7d76263_4_k_cu_7a8ad5e86thrust24THRUST_300001_SM_1000_NS12placeholders2_4E,@object
	.size		_ZN34_INTERNAL_f7d76263_4_k_cu_7a8ad5e86thrust24THRUST_300001_SM_1000_NS12placeholders2_4E,(_ZN34_INTERNAL_f7d76263_4_k_cu_7a8ad5e84cuda3std3__45__cpo6rbeginE - _ZN34_INTERNAL_f7d76263_4_k_cu_7a8ad5e86thrust24THRUST_300001_SM_1000_NS12placeholders2_4E)
_ZN34_INTERNAL_f7d76263_4_k_cu_7a8ad5e86thrust24THRUST_300001_SM_1000_NS12placeholders2_4E:
	.zero		1
	.type		_ZN34_INTERNAL_f7d76263_4_k_cu_7a8ad5e84cuda3std3__45__cpo6rbeginE,@object
	.size		_ZN34_INTERNAL_f7d76263_4_k_cu_7a8ad5e84cuda3std3__45__cpo6rbeginE,(_ZN34_INTERNAL_f7d76263_4_k_cu_7a8ad5e84cuda3std6ranges3__45__cpo7advanceE - _ZN34_INTERNAL_f7d76263_4_k_cu_7a8ad5e84cuda3std3__45__cpo6rbeginE)
_ZN34_INTERNAL_f7d76263_4_k_cu_7a8ad5e84cuda3std3__45__cpo6rbeginE:
	.zero		1
	.type		_ZN34_INTERNAL_f7d76263_4_k_cu_7a8ad5e84cuda3std6ranges3__45__cpo7advanceE,@object
	.size		_ZN34_INTERNAL_f7d76263_4_k_cu_7a8ad5e84cuda3std6ranges3__45__cpo7advanceE,(_ZN34_INTERNAL_f7d76263_4_k_cu_7a8ad5e86thrust24THRUST_300001_SM_1000_NS12placeholders3_10E - _ZN34_INTERNAL_f7d76263_4_k_cu_7a8ad5e84cuda3std6ranges3__45__cpo7advanceE)
_ZN34_INTERNAL_f7d76263_4_k_cu_7a8ad5e84cuda3std6ranges3__45__cpo7advanceE:
	.zero		1
	.type		_ZN34_INTERNAL_f7d76263_4_k_cu_7a8ad5e86thrust24THRUST_300001_SM_1000_NS12placeholders3_10E,@object
	.size		_ZN34_INTERNAL_f7d76263_4_k_cu_7a8ad5e86thrust24THRUST_300001_SM_1000_NS12placeholders3_10E,(_ZN34_INTERNAL_f7d76263_4_k_cu_7a8ad5e84cuda3std3__48in_placeE - _ZN34_INTERNAL_f7d76263_4_k_cu_7a8ad5e86thrust24THRUST_300001_SM_1000_NS12placeholders3_10E)
_ZN34_INTERNAL_f7d76263_4_k_cu_7a8ad5e86thrust24THRUST_300001_SM_1000_NS12placeholders3_10E:
	.zero		1
	.type		_ZN34_INTERNAL_f7d76263_4_k_cu_7a8ad5e84cuda3std3__48in_placeE,@object
	.size		_ZN34_INTERNAL_f7d76263_4_k_cu_7a8ad5e84cuda3std3__48in_placeE,(_ZN34_INTERNAL_f7d76263_4_k_cu_7a8ad5e84cuda3std6ranges3__45__cpo4sizeE - _ZN34_INTERNAL_f7d76263_4_k_cu_7a8ad5e84cuda3std3__48in_placeE)
_ZN34_INTERNAL_f7d76263_4_k_cu_7a8ad5e84cuda3std3__48in_placeE:
	.zero		1
	.type		_ZN34_INTERNAL_f7d76263_4_k_cu_7a8ad5e84cuda3std6ranges3__45__cpo4sizeE,@object
	.size		_ZN34_INTERNAL_f7d76263_4_k_cu_7a8ad5e84cuda3std6ranges3__45__cpo4sizeE,(_ZN34_INTERNAL_f7d76263_4_k_cu_7a8ad5e86thrust24THRUST_300001_SM_1000_NS12placeholders2_2E - _ZN34_INTERNAL_f7d76263_4_k_cu_7a8ad5e84cuda3std6ranges3__45__cpo4sizeE)
_ZN34_INTERNAL_f7d76263_4_k_cu_7a8ad5e84cuda3std6ranges3__45__cpo4sizeE:
	.zero		1
	.type		_ZN34_INTERNAL_f7d76263_4_k_cu_7a8ad5e86thrust24THRUST_300001_SM_1000_NS12placeholders2_2E,@object
	.size		_ZN34_INTERNAL_f7d76263_4_k_cu_7a8ad5e86thrust24THRUST_300001_SM_1000_NS12placeholders2_2E,(_ZN34_INTERNAL_f7d76263_4_k_cu_7a8ad5e84cuda3std3__45__cpo6cbeginE - _ZN34_INTERNAL_f7d76263_4_k_cu_7a8ad5e86thrust24THRUST_300001_SM_1000_NS12placeholders2_2E)
_ZN34_INTERNAL_f7d76263_4_k_cu_7a8ad5e86thrust24THRUST_300001_SM_1000_NS12placeholders2_2E:
	.zero		1
	.type		_ZN34_INTERNAL_f7d76263_4_k_cu_7a8ad5e84cuda3std3__45__cpo6cbeginE,@object
	.size		_ZN34_INTERNAL_f7d76263_4_k_cu_7a8ad5e84cuda3std3__45__cpo6cbeginE,(_ZN34_INTERNAL_f7d76263_4_k_cu_7a8ad5e84cuda3std6ranges3__45__cpo6cbeginE - _ZN34_INTERNAL_f7d76263_4_k_cu_7a8ad5e84cuda3std3__45__cpo6cbeginE)
_ZN34_INTERNAL_f7d76263_4_k_cu_7a8ad5e84cuda3std3__45__cpo6cbeginE:
	.zero		1
	.type		_ZN34_INTERNAL_f7d76263_4_k_cu_7a8ad5e84cuda3std6ranges3__45__cpo6cbeginE,@object
	.size		_ZN34_INTERNAL_f7d76263_4_k_cu_7a8ad5e84cuda3std6ranges3__45__cpo6cbeginE,(_ZN34_INTERNAL_f7d76263_4_k_cu_7a8ad5e86thrust24THRUST_300001_SM_1000_NS12placeholders2_6E - _ZN34_INTERNAL_f7d76263_4_k_cu_7a8ad5e84cuda3std6ranges3__45__cpo6cbeginE)
_ZN34_INTERNAL_f7d76263_4_k_cu_7a8ad5e84cuda3std6ranges3__45__cpo6cbeginE:
	.zero		1
	.type		_ZN34_INTERNAL_f7d76263_4_k_cu_7a8ad5e86thrust24THRUST_300001_SM_1000_NS12placeholders2_6E,@object
	.size		_ZN34_INTERNAL_f7d76263_4_k_cu_7a8ad5e86thrust24THRUST_300001_SM_1000_NS12placeholders2_6E,(_ZN34_INTERNAL_f7d76263_4_k_cu_7a8ad5e84cuda3std3__45__cpo7crbeginE - _ZN34_INTERNAL_f7d76263_4_k_cu_7a8ad5e86thrust24THRUST_300001_SM_1000_NS12placeholders2_6E)
_ZN34_INTERNAL_f7d76263_4_k_cu_7a8ad5e86thrust24THRUST_300001_SM_1000_NS12placeholders2_6E:
	.zero		1
	.type		_ZN34_INTERNAL_f7d76263_4_k_cu_7a8ad5e84cuda3std3__45__cpo7crbeginE,@object
	.size		_ZN34_INTERNAL_f7d76263_4_k_cu_7a8ad5e84cuda3std3__45__cpo7crbeginE,(_ZN34_INTERNAL_f7d76263_4_k_cu_7a8ad5e84cuda3std6ranges3__45__cpo4nextE - _ZN34_INTERNAL_f7d76263_4_k_cu_7a8ad5e84cuda3std3__45__cpo7crbeginE)
_ZN34_INTERNAL_f7d76263_4_k_cu_7a8ad5e84cuda3std3__45__cpo7crbeginE:
	.zero		1
	.type		_ZN34_INTERNAL_f7d76263_4_k_cu_7a8ad5e84cuda3std6ranges3__45__cpo4nextE,@object
	.size		_ZN34_INTERNAL_f7d76263_4_k_cu_7a8ad5e84cuda3std6ranges3__45__cpo4nextE,(_ZN34_INTERNAL_f7d76263_4_k_cu_7a8ad5e84cuda3std6ranges3__45__cpo4swapE - _ZN34_INTERNAL_f7d76263_4_k_cu_7a8ad5e84cuda3std6ranges3__45__cpo4nextE)
_ZN34_INTERNAL_f7d76263_4_k_cu_7a8ad5e84cuda3std6ranges3__45__cpo4nextE:
	.zero		1
	.type		_ZN34_INTERNAL_f7d76263_4_k_cu_7a8ad5e84cuda3std6ranges3__45__cpo4swapE,@object
	.size		_ZN34_INTERNAL_f7d76263_4_k_cu_7a8ad5e84cuda3std6ranges3__45__cpo4swapE,(_ZN34_INTERNAL_f7d76263_4_k_cu_7a8ad5e86thrust24THRUST_300001_SM_1000_NS8cuda_cub10par_nosyncE - _ZN34_INTERNAL_f7d76263_4_k_cu_7a8ad5e84cuda3std6ranges3__45__cpo4swapE)
_ZN34_INTERNAL_f7d76263_4_k_cu_7a8ad5e84cuda3std6ranges3__45__cpo4swapE:
	.zero		1
	.type		_ZN34_INTERNAL_f7d76263_4_k_cu_7a8ad5e86thrust24THRUST_300001_SM_1000_NS8cuda_cub10par_nosyncE,@object
	.size		_ZN34_INTERNAL_f7d76263_4_k_cu_7a8ad5e86thrust24THRUST_300001_SM_1000_NS8cuda_cub10par_nosyncE,(_ZN34_INTERNAL_f7d76263_4_k_cu_7a8ad5e86thrust24THRUST_300001_SM_1000_NS3seqE - _ZN34_INTERNAL_f7d76263_4_k_cu_7a8ad5e86thrust24THRUST_300001_SM_1000_NS8cuda_cub10par_nosyncE)
_ZN34_INTERNAL_f7d76263_4_k_cu_7a8ad5e86thrust24THRUST_300001_SM_1000_NS8cuda_cub10par_nosyncE:
	.zero		1
	.type		_ZN34_INTERNAL_f7d76263_4_k_cu_7a8ad5e86thrust24THRUST_300001_SM_1000_NS3seqE,@object
	.size		_ZN34_INTERNAL_f7d76263_4_k_cu_7a8ad5e86thrust24THRUST_300001_SM_1000_NS3seqE,(_ZN34_INTERNAL_f7d76263_4_k_cu_7a8ad5e84cuda3std3__420unreachable_sentinelE - _ZN34_INTERNAL_f7d76263_4_k_cu_7a8ad5e86thrust24THRUST_300001_SM_1000_NS3seqE)
_ZN34_INTERNAL_f7d76263_4_k_cu_7a8ad5e86thrust24THRUST_300001_SM_1000_NS3seqE:
	.zero		1
	.type		_ZN34_INTERNAL_f7d76263_4_k_cu_7a8ad5e84cuda3std3__420unreachable_sentinelE,@object
	.size		_ZN34_INTERNAL_f7d76263_4_k_cu_7a8ad5e84cuda3std3__420unreachable_sentinelE,(_ZN34_INTERNAL_f7d76263_4_k_cu_7a8ad5e84cuda3std6ranges3__45__cpo5ssizeE - _ZN34_INTERNAL_f7d76263_4_k_cu_7a8ad5e84cuda3std3__420unreachable_sentinelE)
_ZN34_INTERNAL_f7d76263_4_k_cu_7a8ad5e84cuda3std3__420unreachable_sentinelE:
	.zero		1
	.type		_ZN34_INTERNAL_f7d76263_4_k_cu_7a8ad5e84cuda3std6ranges3__45__cpo5ssizeE,@object
	.size		_ZN34_INTERNAL_f7d76263_4_k_cu_7a8ad5e84cuda3std6ranges3__45__cpo5ssizeE,(_ZN34_INTERNAL_f7d76263_4_k_cu_7a8ad5e86thrust24THRUST_300001_SM_1000_NS12placeholders2_3E - _ZN34_INTERNAL_f7d76263_4_k_cu_7a8ad5e84cuda3std6ranges3__45__cpo5ssizeE)
_ZN34_INTERNAL_f7d76263_4_k_cu_7a8ad5e84cuda3std6ranges3__45__cpo5ssizeE:
	.zero		1
	.type		_ZN34_INTERNAL_f7d76263_4_k_cu_7a8ad5e86thrust24THRUST_300001_SM_1000_NS12placeholders2_3E,@object
	.size		_ZN34_INTERNAL_f7d76263_4_k_cu_7a8ad5e86thrust24THRUST_300001_SM_1000_NS12placeholders2_3E,(_ZN34_INTERNAL_f7d76263_4_k_cu_7a8ad5e84cuda3std3__45__cpo4cendE - _ZN34_INTERNAL_f7d76263_4_k_cu_7a8ad5e86thrust24THRUST_300001_SM_1000_NS12placeholders2_3E)
_ZN34_INTERNAL_f7d76263_4_k_cu_7a8ad5e86thrust24THRUST_300001_SM_1000_NS12placeholders2_3E:
	.zero		1
	.type		_ZN34_INTERNAL_f7d76263_4_k_cu_7a8ad5e84cuda3std3__45__cpo4cendE,@object
	.size		_ZN34_INTERNAL_f7d76263_4_k_cu_7a8ad5e84cuda3std3__45__cpo4cendE,(_ZN34_INTERNAL_f7d76263_4_k_cu_7a8ad5e84cuda3std6ranges3__45__cpo4cendE - _ZN34_INTERNAL_f7d76263_4_k_cu_7a8ad5e84cuda3std3__45__cpo4cendE)
_ZN34_INTERNAL_f7d76263_4_k_cu_7a8ad5e84cuda3std3__45__cpo4cendE:
	.zero		1
	.type		_ZN34_INTERNAL_f7d76263_4_k_cu_7a8ad5e84cuda3std6ranges3__45__cpo4cendE,@object
	.size		_ZN34_INTERNAL_f7d76263_4_k_cu_7a8ad5e84cuda3std6ranges3__45__cpo4cendE,(_ZN34_INTERNAL_f7d76263_4_k_cu_7a8ad5e86thrust24THRUST_300001_SM_1000_NS12placeholders2_7E - _ZN34_INTERNAL_f7d76263_4_k_cu_7a8ad5e84cuda3std6ranges3__45__cpo4cendE)
_ZN34_INTERNAL_f7d76263_4_k_cu_7a8ad5e84cuda3std6ranges3__45__cpo4cendE:
	.zero		1
	.type		_ZN34_INTERNAL_f7d76263_4_k_cu_7a8ad5e86thrust24THRUST_300001_SM_1000_NS12placeholders2_7E,@object
	.size		_ZN34_INTERNAL_f7d76263_4_k_cu_7a8ad5e86thrust24THRUST_300001_SM_1000_NS12placeholders2_7E,(_ZN34_INTERNAL_f7d76263_4_k_cu_7a8ad5e84cuda3std3__45__cpo5crendE - _ZN34_INTERNAL_f7d76263_4_k_cu_7a8ad5e86thrust24THRUST_300001_SM_1000_NS12placeholders2_7E)
_ZN34_INTERNAL_f7d76263_4_k_cu_7a8ad5e86thrust24THRUST_300001_SM_1000_NS12placeholders2_7E:
	.zero		1
	.type		_ZN34_INTERNAL_f7d76263_4_k_cu_7a8ad5e84cuda3std3__45__cpo5crendE,@object
	.size		_ZN34_INTERNAL_f7d76263_4_k_cu_7a8ad5e84cuda3std3__45__cpo5crendE,(_ZN34_INTERNAL_f7d76263_4_k_cu_7a8ad5e84cuda3std6ranges3__45__cpo4prevE - _ZN34_INTERNAL_f7d76263_4_k_cu_7a8ad5e84cuda3std3__45__cpo5crendE)
_ZN34_INTERNAL_f7d76263_4_k_cu_7a8ad5e84cuda3std3__45__cpo5crendE:
	.zero		1
	.type		_ZN34_INTERNAL_f7d76263_4_k_cu_7a8ad5e84cuda3std6ranges3__45__cpo4prevE,@object
	.size		_ZN34_INTERNAL_f7d76263_4_k_cu_7a8ad5e84cuda3std6ranges3__45__cpo4prevE,(_ZN34_INTERNAL_f7d76263_4_k_cu_7a8ad5e84cuda3std6ranges3__45__cpo9iter_moveE - _ZN34_INTERNAL_f7d76263_4_k_cu_7a8ad5e84cuda3std6ranges3__45__cpo4prevE)
_ZN34_INTERNAL_f7d76263_4_k_cu_7a8ad5e84cuda3std6ranges3__45__cpo4prevE:
	.zero		1
	.type		_ZN34_INTERNAL_f7d76263_4_k_cu_7a8ad5e84cuda3std6ranges3__45__cpo9iter_moveE,@object
	.size		_ZN34_INTERNAL_f7d76263_4_k_cu_7a8ad5e84cuda3std6ranges3__45__cpo9iter_moveE,(_ZN34_INTERNAL_f7d76263_4_k_cu_7a8ad5e86thrust24THRUST_300001_SM_1000_NS6system6detail10sequential3seqE - _ZN34_INTERNAL_f7d76263_4_k_cu_7a8ad5e84cuda3std6ranges3__45__cpo9iter_moveE)
_ZN34_INTERNAL_f7d76263_4_k_cu_7a8ad5e84cuda3std6ranges3__45__cpo9iter_moveE:
	.zero		1
	.type		_ZN34_INTERNAL_f7d76263_4_k_cu_7a8ad5e86thrust24THRUST_300001_SM_1000_NS6system6detail10sequential3seqE,@object
	.size		_ZN34_INTERNAL_f7d76263_4_k_cu_7a8ad5e86thrust24THRUST_300001_SM_1000_NS6system6detail10sequential3seqE,(_ZN34_INTERNAL_f7d76263_4_k_cu_7a8ad5e86thrust24THRUST_300001_SM_1000_NS12placeholders2_9E - _ZN34_INTERNAL_f7d76263_4_k_cu_7a8ad5e86thrust24THRUST_300001_SM_1000_NS6system6detail10sequential3seqE)
_ZN34_INTERNAL_f7d76263_4_k_cu_7a8ad5e86thrust24THRUST_300001_SM_1000_NS6system6detail10sequential3seqE:
	.zero		1
	.type		_ZN34_INTERNAL_f7d76263_4_k_cu_7a8ad5e86thrust24THRUST_300001_SM_1000_NS12placeholders2_9E,@object
	.size		_ZN34_INTERNAL_f7d76263_4_k_cu_7a8ad5e86thrust24THRUST_300001_SM_1000_NS12placeholders2_9E,(_ZN34_INTERNAL_f7d76263_4_k_cu_7a8ad5e84cuda3std3__419piecewise_constructE - _ZN34_INTERNAL_f7d76263_4_k_cu_7a8ad5e86thrust24THRUST_300001_SM_1000_NS12placeholders2_9E)
_ZN34_INTERNAL_f7d76263_4_k_cu_7a8ad5e86thrust24THRUST_300001_SM_1000_NS12placeholders2_9E:
	.zero		1
	.type		_ZN34_INTERNAL_f7d76263_4_k_cu_7a8ad5e84cuda3std3__419piecewise_constructE,@object
	.size		_ZN34_INTERNAL_f7d76263_4_k_cu_7a8ad5e84cuda3std3__419piecewise_constructE,(_ZN34_INTERNAL_f7d76263_4_k_cu_7a8ad5e84cuda3std6ranges3__45__cpo5cdataE - _ZN34_INTERNAL_f7d76263_4_k_cu_7a8ad5e84cuda3std3__419piecewise_constructE)
_ZN34_INTERNAL_f7d76263_4_k_cu_7a8ad5e84cuda3std3__419piecewise_constructE:
	.zero		1
	.type		_ZN34_INTERNAL_f7d76263_4_k_cu_7a8ad5e84cuda3std6ranges3__45__cpo5cdataE,@object
	.size		_ZN34_INTERNAL_f7d76263_4_k_cu_7a8ad5e84cuda3std6ranges3__45__cpo5cdataE,(_ZN34_INTERNAL_f7d76263_4_k_cu_7a8ad5e86thrust24THRUST_300001_SM_1000_NS12placeholders2_1E - _ZN34_INTERNAL_f7d76263_4_k_cu_7a8ad5e84cuda3std6ranges3__45__cpo5cdataE)
_ZN34_INTERNAL_f7d76263_4_k_cu_7a8ad5e84cuda3std6ranges3__45__cpo5cdataE:
	.zero		1
	.type		_ZN34_INTERNAL_f7d76263_4_k_cu_7a8ad5e86thrust24THRUST_300001_SM_1000_NS12placeholders2_1E,@object
	.size		_ZN34_INTERNAL_f7d76263_4_k_cu_7a8ad5e86thrust24THRUST_300001_SM_1000_NS12placeholders2_1E,(_ZN34_INTERNAL_f7d76263_4_k_cu_7a8ad5e84cuda3std3__45__cpo3endE - _ZN34_INTERNAL_f7d76263_4_k_cu_7a8ad5e86thrust24THRUST_300001_SM_1000_NS12placeholders2_1E)
_ZN34_INTERNAL_f7d76263_4_k_cu_7a8ad5e86thrust24THRUST_300001_SM_1000_NS12placeholders2_1E:
	.zero		1
	.type		_ZN34_INTERNAL_f7d76263_4_k_cu_7a8ad5e84cuda3std3__45__cpo3endE,@object
	.size		_ZN34_INTERNAL_f7d76263_4_k_cu_7a8ad5e84cuda3std3__45__cpo3endE,(_ZN34_INTERNAL_f7d76263_4_k_cu_7a8ad5e84cuda3std6ranges3__45__cpo3endE - _ZN34_INTERNAL_f7d76263_4_k_cu_7a8ad5e84cuda3std3__45__cpo3endE)
_ZN34_INTERNAL_f7d76263_4_k_cu_7a8ad5e84cuda3std3__45__cpo3endE:
	.zero		1
	.type		_ZN34_INTERNAL_f7d76263_4_k_cu_7a8ad5e84cuda3std6ranges3__45__cpo3endE,@object
	.size		_ZN34_INTERNAL_f7d76263_4_k_cu_7a8ad5e84cuda3std6ranges3__45__cpo3endE,(_ZN34_INTERNAL_f7d76263_4_k_cu_7a8ad5e86thrust24THRUST_300001_SM_1000_NS12placeholders2_5E - _ZN34_INTERNAL_f7d76263_4_k_cu_7a8ad5e84cuda3std6ranges3__45__cpo3endE)
_ZN34_INTERNAL_f7d76263_4_k_cu_7a8ad5e84cuda3std6ranges3__45__cpo3endE:
	.zero		1
	.type		_ZN34_INTERNAL_f7d76263_4_k_cu_7a8ad5e86thrust24THRUST_300001_SM_1000_NS12placeholders2_5E,@object
	.size		_ZN34_INTERNAL_f7d76263_4_k_cu_7a8ad5e86thrust24THRUST_300001_SM_1000_NS12placeholders2_5E,(_ZN34_INTERNAL_f7d76263_4_k_cu_7a8ad5e84cuda3std3__45__cpo4rendE - _ZN34_INTERNAL_f7d76263_4_k_cu_7a8ad5e86thrust24THRUST_300001_SM_1000_NS12placeholders2_5E)
_ZN34_INTERNAL_f7d76263_4_k_cu_7a8ad5e86thrust24THRUST_300001_SM_1000_NS12placeholders2_5E:
	.zero		1
	.type		_ZN34_INTERNAL_f7d76263_4_k_cu_7a8ad5e84cuda3std3__45__cpo4rendE,@object
	.size		_ZN34_INTERNAL_f7d76263_4_k_cu_7a8ad5e84cuda3std3__45__cpo4rendE,(_ZN34_INTERNAL_f7d76263_4_k_cu_7a8ad5e84cuda3std6ranges3__45__cpo9iter_swapE - _ZN34_INTERNAL_f7d76263_4_k_cu_7a8ad5e84cuda3std3__45__cpo4rendE)
_ZN34_INTERNAL_f7d76263_4_k_cu_7a8ad5e84cuda3std3__45__cpo4rendE:
	.zero		1
	.type		_ZN34_INTERNAL_f7d76263_4_k_cu_7a8ad5e84cuda3std6ranges3__45__cpo9iter_swapE,@object
	.size		_ZN34_INTERNAL_f7d76263_4_k_cu_7a8ad5e84cuda3std6ranges3__45__cpo9iter_swapE,(_ZN34_INTERNAL_f7d76263_4_k_cu_7a8ad5e84cuda3std3__48unexpectE - _ZN34_INTERNAL_f7d76263_4_k_cu_7a8ad5e84cuda3std6ranges3__45__cpo9iter_swapE)
_ZN34_INTERNAL_f7d76263_4_k_cu_7a8ad5e84cuda3std6ranges3__45__cpo9iter_swapE:
	.zero		1
	.type		_ZN34_INTERNAL_f7d76263_4_k_cu_7a8ad5e84cuda3std3__48unexpectE,@object
	.size		_ZN34_INTERNAL_f7d76263_4_k_cu_7a8ad5e84cuda3std3__48unexpectE,(_ZN34_INTERNAL_f7d76263_4_k_cu_7a8ad5e86thrust24THRUST_300001_SM_1000_NS8cuda_cub3parE - _ZN34_INTERNAL_f7d76263_4_k_cu_7a8ad5e84cuda3std3__48unexpectE)
_ZN34_INTERNAL_f7d76263_4_k_cu_7a8ad5e84cuda3std3__48unexpectE:
	.zero		1
	.type		_ZN34_INTERNAL_f7d76263_4_k_cu_7a8ad5e86thrust24THRUST_300001_SM_1000_NS8cuda_cub3parE,@object
	.size		_ZN34_INTERNAL_f7d76263_4_k_cu_7a8ad5e86thrust24THRUST_300001_SM_1000_NS8cuda_cub3parE,(.L_29 - _ZN34_INTERNAL_f7d76263_4_k_cu_7a8ad5e86thrust24THRUST_300001_SM_1000_NS8cuda_cub3parE)
_ZN34_INTERNAL_f7d76263_4_k_cu_7a8ad5e86thrust24THRUST_300001_SM_1000_NS8cuda_cub3parE:
	.zero		1
.L_29:


//--------------------- .nv.constant0._ZN3cub18CUB_300001_SM_10006detail11EmptyKernelIvEEvv --------------------------
	.section	.nv.constant0._ZN3cub18CUB_300001_SM_10006detail11EmptyKernelIvEEvv,"a",@progbits
	.sectionflags	@""
	.align	4
.nv.constant0._ZN3cub18CUB_300001_SM_10006detail11EmptyKernelIvEEvv:
	.zero		896


//--------------------- .nv.constant0._Z21matrix_multiplicationP6Block4S0_S0_PiS1_S1_S1_S1_S1_ --------------------------
	.section	.nv.constant0._Z21matrix_multiplicationP6Block4S0_S0_PiS1_S1_S1_S1_S1_,"a",@progbits
	.sectionflags	@""
	.align	4
.nv.constant0._Z21matrix_multiplicationP6Block4S0_S0_PiS1_S1_S1_S1_S1_:
	.zero		968


//--------------------- SYMBOLS --------------------------

	.type		.nv.reservedSmem.offset0,@object
	.size		.nv.reservedSmem.offset0,0x4
	.type		vprintf,@function
